//
// Generated by NVIDIA NVVM Compiler
//
// Compiler Build ID: CL-36424714
// Cuda compilation tools, release 13.0, V13.0.88
// Based on NVVM 20.0.0
//

.version 9.0
.target sm_100
.address_size 64

	// .globl	_Z13probabilitiesPfS_i

.visible .entry _Z13probabilitiesPfS_i(
	.param .u64 .ptr .align 1 _Z13probabilitiesPfS_i_param_0,
	.param .u64 .ptr .align 1 _Z13probabilitiesPfS_i_param_1,
	.param .u32 _Z13probabilitiesPfS_i_param_2
)
{
	.reg .pred 	%p<2>;
	.reg .b32 	%r<12>;
	.reg .b32 	%f<18>;
	.reg .b64 	%rd<9>;
	.reg .b64 	%fd<4>;

	ld.param.u64 	%rd1, [_Z13probabilitiesPfS_i_param_0];
	ld.param.u64 	%rd2, [_Z13probabilitiesPfS_i_param_1];
	ld.param.u32 	%r2, [_Z13probabilitiesPfS_i_param_2];
	mov.u32 	%r3, %ctaid.x;
	mov.u32 	%r4, %ntid.x;
	mov.u32 	%r5, %tid.x;
	mad.lo.s32 	%r1, %r3, %r4, %r5;
	setp.ge.s32 	%p1, %r1, %r2;
	@%p1 bra 	$L__BB0_2;
	cvta.to.global.u64 	%rd3, %rd2;
	cvta.to.global.u64 	%rd4, %rd1;
	shr.s32 	%r6, %r1, 31;
	shr.u32 	%r7, %r6, 23;
	add.s32 	%r8, %r1, %r7;
	shr.s32 	%r9, %r8, 9;
	mul.wide.s32 	%rd5, %r9, 4;
	add.s64 	%rd6, %rd3, %rd5;
	ld.global.f32 	%f1, [%rd6];
	neg.f32 	%f2, %f1;
	mul.wide.s32 	%rd7, %r1, 4;
	add.s64 	%rd8, %rd4, %rd7;
	ld.global.f32 	%f3, [%rd8];
	sub.f32 	%f4, %f2, %f3;
	fma.rn.f32 	%f5, %f4, 0f3BBB989D, 0f3F000000;
	cvt.sat.f32.f32 	%f6, %f5;
	mov.f32 	%f7, 0f4B400001;
	mov.f32 	%f8, 0f437C0000;
	fma.rm.f32 	%f9, %f6, %f8, %f7;
	add.f32 	%f10, %f9, 0fCB40007F;
	neg.f32 	%f11, %f10;
	fma.rn.f32 	%f12, %f4, 0f3FB8AA3B, %f11;
	fma.rn.f32 	%f13, %f4, 0f32A57060, %f12;
	mov.b32 	%r10, %f9;
	shl.b32 	%r11, %r10, 23;
	mov.b32 	%f14, %r11;
	ex2.approx.ftz.f32 	%f15, %f13;
	mul.f32 	%f16, %f15, %f14;
	cvt.f64.f32 	%fd1, %f16;
	add.f64 	%fd2, %fd1, 0d3FF0000000000000;
	rcp.rn.f64 	%fd3, %fd2;
	cvt.rn.f32.f64 	%f17, %fd3;
	st.global.f32 	[%rd8], %f17;
$L__BB0_2:
	ret;

}
	// .globl	_Z10setToValuePfif
.visible .entry _Z10setToValuePfif(
	.param .u64 .ptr .align 1 _Z10setToValuePfif_param_0,
	.param .u32 _Z10setToValuePfif_param_1,
	.param .f32 _Z10setToValuePfif_param_2
)
{
	.reg .pred 	%p<2>;
	.reg .b32 	%r<6>;
	.reg .b32 	%f<2>;
	.reg .b64 	%rd<5>;

	ld.param.u64 	%rd1, [_Z10setToValuePfif_param_0];
	ld.param.u32 	%r2, [_Z10setToValuePfif_param_1];
	ld.param.f32 	%f1, [_Z10setToValuePfif_param_2];
	mov.u32 	%r3, %ctaid.x;
	mov.u32 	%r4, %ntid.x;
	mov.u32 	%r5, %tid.x;
	mad.lo.s32 	%r1, %r3, %r4, %r5;
	setp.ge.s32 	%p1, %r1, %r2;
	@%p1 bra 	$L__BB1_2;
	cvta.to.global.u64 	%rd2, %rd1;
	mul.wide.s32 	%rd3, %r1, 4;
	add.s64 	%rd4, %rd2, %rd3;
	st.global.f32 	[%rd4], %f1;
$L__BB1_2:
	ret;

}
	// .globl	_Z7softmaxPfS_
.visible .entry _Z7softmaxPfS_(
	.param .u64 .ptr .align 1 _Z7softmaxPfS__param_0,
	.param .u64 .ptr .align 1 _Z7softmaxPfS__param_1
)
{
	.reg .b32 	%r<12>;
	.reg .b32 	%f<16>;
	.reg .b64 	%rd<9>;

	ld.param.u64 	%rd1, [_Z7softmaxPfS__param_0];
	ld.param.u64 	%rd2, [_Z7softmaxPfS__param_1];
	cvta.to.global.u64 	%rd3, %rd2;
	cvta.to.global.u64 	%rd4, %rd1;
	mov.u32 	%r1, %ctaid.x;
	mov.u32 	%r2, %ntid.x;
	mov.u32 	%r3, %tid.x;
	mad.lo.s32 	%r4, %r1, %r2, %r3;
	mul.wide.s32 	%rd5, %r4, 4;
	add.s64 	%rd6, %rd4, %rd5;
	ld.global.f32 	%f1, [%rd6];
	fma.rn.f32 	%f2, %f1, 0f3BBB989D, 0f3F000000;
	cvt.sat.f32.f32 	%f3, %f2;
	mov.f32 	%f4, 0f4B400001;
	mov.f32 	%f5, 0f437C0000;
	fma.rm.f32 	%f6, %f3, %f5, %f4;
	add.f32 	%f7, %f6, 0fCB40007F;
	neg.f32 	%f8, %f7;
	fma.rn.f32 	%f9, %f1, 0f3FB8AA3B, %f8;
	fma.rn.f32 	%f10, %f1, 0f32A57060, %f9;
	mov.b32 	%r5, %f6;
	shl.b32 	%r6, %r5, 23;
	mov.b32 	%f11, %r6;
	ex2.approx.ftz.f32 	%f12, %f10;
	mul.f32 	%f13, %f12, %f11;
	st.global.f32 	[%rd6], %f13;
	shr.s32 	%r7, %r4, 31;
	shr.u32 	%r8, %r7, 23;
	add.s32 	%r9, %r4, %r8;
	and.b32  	%r10, %r9, -512;
	sub.s32 	%r11, %r4, %r10;
	mul.wide.s32 	%rd7, %r11, 4;
	add.s64 	%rd8, %rd3, %rd7;
	ld.global.f32 	%f14, [%rd8];
	add.f32 	%f15, %f14, %f13;
	st.global.f32 	[%rd8], %f15;
	ret;

}
	// .globl	_Z11arrayDividePfS_
.visible .entry _Z11arrayDividePfS_(
	.param .u64 .ptr .align 1 _Z11arrayDividePfS__param_0,
	.param .u64 .ptr .align 1 _Z11arrayDividePfS__param_1
)
{
	.reg .pred 	%p<2>;
	.reg .b32 	%r<10>;
	.reg .b32 	%f<4>;
	.reg .b64 	%rd<9>;

	ld.param.u64 	%rd1, [_Z11arrayDividePfS__param_0];
	ld.param.u64 	%rd2, [_Z11arrayDividePfS__param_1];
	cvta.to.global.u64 	%rd3, %rd2;
	mov.u32 	%r2, %ctaid.x;
	mov.u32 	%r3, %ntid.x;
	mov.u32 	%r4, %tid.x;
	mad.lo.s32 	%r1, %r2, %r3, %r4;
	shr.s32 	%r5, %r1, 31;
	shr.u32 	%r6, %r5, 23;
	add.s32 	%r7, %r1, %r6;
	and.b32  	%r8, %r7, -512;
	sub.s32 	%r9, %r1, %r8;
	mul.wide.s32 	%rd4, %r9, 4;
	add.s64 	%rd5, %rd3, %rd4;
	ld.global.f32 	%f1, [%rd5];
	setp.leu.f32 	%p1, %f1, 0f00000000;
	@%p1 bra 	$L__BB3_2;
	cvta.to.global.u64 	%rd6, %rd1;
	mul.wide.s32 	%rd7, %r1, 4;
	add.s64 	%rd8, %rd6, %rd7;
	ld.global.f32 	%f2, [%rd8];
	div.rn.f32 	%f3, %f2, %f1;
	st.global.f32 	[%rd8], %f3;
$L__BB3_2:
	ret;

}
	// .globl	_Z14biasesIncreasePfS_fi
.visible .entry _Z14biasesIncreasePfS_fi(
	.param .u64 .ptr .align 1 _Z14biasesIncreasePfS_fi_param_0,
	.param .u64 .ptr .align 1 _Z14biasesIncreasePfS_fi_param_1,
	.param .f32 _Z14biasesIncreasePfS_fi_param_2,
	.param .u32 _Z14biasesIncreasePfS_fi_param_3
)
{
	.reg .pred 	%p<3>;
	.reg .b32 	%r<14>;
	.reg .b32 	%f<37>;
	.reg .b64 	%rd<10>;

	ld.param.u64 	%rd3, [_Z14biasesIncreasePfS_fi_param_0];
	ld.param.u64 	%rd4, [_Z14biasesIncreasePfS_fi_param_1];
	ld.param.f32 	%f4, [_Z14biasesIncreasePfS_fi_param_2];
	ld.param.u32 	%r7, [_Z14biasesIncreasePfS_fi_param_3];
	mov.u32 	%r8, %ctaid.x;
	mov.u32 	%r9, %ntid.x;
	mov.u32 	%r10, %tid.x;
	mad.lo.s32 	%r1, %r8, %r9, %r10;
	setp.ge.s32 	%p1, %r1, %r7;
	@%p1 bra 	$L__BB4_3;
	cvta.to.global.u64 	%rd5, %rd4;
	shl.b32 	%r12, %r1, 9;
	mul.wide.s32 	%rd6, %r1, 4;
	add.s64 	%rd1, %rd5, %rd6;
	ld.global.f32 	%f36, [%rd1];
	cvta.to.global.u64 	%rd7, %rd3;
	add.s64 	%rd2, %rd7, 32;
	mov.b32 	%r13, 0;
$L__BB4_2:
	mul.wide.s32 	%rd8, %r12, 4;
	add.s64 	%rd9, %rd2, %rd8;
	ld.global.f32 	%f5, [%rd9+-32];
	fma.rn.f32 	%f6, %f4, %f5, %f36;
	st.global.f32 	[%rd1], %f6;
	ld.global.f32 	%f7, [%rd9+-28];
	fma.rn.f32 	%f8, %f4, %f7, %f6;
	st.global.f32 	[%rd1], %f8;
	ld.global.f32 	%f9, [%rd9+-24];
	fma.rn.f32 	%f10, %f4, %f9, %f8;
	st.global.f32 	[%rd1], %f10;
	ld.global.f32 	%f11, [%rd9+-20];
	fma.rn.f32 	%f12, %f4, %f11, %f10;
	st.global.f32 	[%rd1], %f12;
	ld.global.f32 	%f13, [%rd9+-16];
	fma.rn.f32 	%f14, %f4, %f13, %f12;
	st.global.f32 	[%rd1], %f14;
	ld.global.f32 	%f15, [%rd9+-12];
	fma.rn.f32 	%f16, %f4, %f15, %f14;
	st.global.f32 	[%rd1], %f16;
	ld.global.f32 	%f17, [%rd9+-8];
	fma.rn.f32 	%f18, %f4, %f17, %f16;
	st.global.f32 	[%rd1], %f18;
	ld.global.f32 	%f19, [%rd9+-4];
	fma.rn.f32 	%f20, %f4, %f19, %f18;
	st.global.f32 	[%rd1], %f20;
	ld.global.f32 	%f21, [%rd9];
	fma.rn.f32 	%f22, %f4, %f21, %f20;
	st.global.f32 	[%rd1], %f22;
	ld.global.f32 	%f23, [%rd9+4];
	fma.rn.f32 	%f24, %f4, %f23, %f22;
	st.global.f32 	[%rd1], %f24;
	ld.global.f32 	%f25, [%rd9+8];
	fma.rn.f32 	%f26, %f4, %f25, %f24;
	st.global.f32 	[%rd1], %f26;
	ld.global.f32 	%f27, [%rd9+12];
	fma.rn.f32 	%f28, %f4, %f27, %f26;
	st.global.f32 	[%rd1], %f28;
	ld.global.f32 	%f29, [%rd9+16];
	fma.rn.f32 	%f30, %f4, %f29, %f28;
	st.global.f32 	[%rd1], %f30;
	ld.global.f32 	%f31, [%rd9+20];
	fma.rn.f32 	%f32, %f4, %f31, %f30;
	st.global.f32 	[%rd1], %f32;
	ld.global.f32 	%f33, [%rd9+24];
	fma.rn.f32 	%f34, %f4, %f33, %f32;
	st.global.f32 	[%rd1], %f34;
	ld.global.f32 	%f35, [%rd9+28];
	fma.rn.f32 	%f36, %f4, %f35, %f34;
	st.global.f32 	[%rd1], %f36;
	add.s32 	%r13, %r13, 16;
	add.s32 	%r12, %r12, 16;
	setp.ne.s32 	%p2, %r13, 512;
	@%p2 bra 	$L__BB4_2;
$L__BB4_3:
	ret;

}
	// .globl	_Z14biasesDecreasePfS_fif
.visible .entry _Z14biasesDecreasePfS_fif(
	.param .u64 .ptr .align 1 _Z14biasesDecreasePfS_fif_param_0,
	.param .u64 .ptr .align 1 _Z14biasesDecreasePfS_fif_param_1,
	.param .f32 _Z14biasesDecreasePfS_fif_param_2,
	.param .u32 _Z14biasesDecreasePfS_fif_param_3,
	.param .f32 _Z14biasesDecreasePfS_fif_param_4
)
{
	.reg .pred 	%p<3>;
	.reg .b32 	%r<14>;
	.reg .b32 	%f<54>;
	.reg .b64 	%rd<10>;

	ld.param.u64 	%rd3, [_Z14biasesDecreasePfS_fif_param_0];
	ld.param.u64 	%rd4, [_Z14biasesDecreasePfS_fif_param_1];
	ld.param.f32 	%f4, [_Z14biasesDecreasePfS_fif_param_2];
	ld.param.u32 	%r7, [_Z14biasesDecreasePfS_fif_param_3];
	ld.param.f32 	%f5, [_Z14biasesDecreasePfS_fif_param_4];
	mov.u32 	%r8, %ctaid.x;
	mov.u32 	%r9, %ntid.x;
	mov.u32 	%r10, %tid.x;
	mad.lo.s32 	%r1, %r8, %r9, %r10;
	setp.ge.s32 	%p1, %r1, %r7;
	@%p1 bra 	$L__BB5_3;
	cvta.to.global.u64 	%rd5, %rd4;
	shl.b32 	%r12, %r1, 9;
	mul.wide.s32 	%rd6, %r1, 4;
	add.s64 	%rd1, %rd5, %rd6;
	ld.global.f32 	%f53, [%rd1];
	cvta.to.global.u64 	%rd7, %rd3;
	add.s64 	%rd2, %rd7, 32;
	mov.b32 	%r13, 0;
$L__BB5_2:
	mul.wide.s32 	%rd8, %r12, 4;
	add.s64 	%rd9, %rd2, %rd8;
	ld.global.f32 	%f6, [%rd9+-32];
	fma.rn.f32 	%f7, %f4, %f6, %f5;
	sub.f32 	%f8, %f53, %f7;
	st.global.f32 	[%rd1], %f8;
	ld.global.f32 	%f9, [%rd9+-28];
	fma.rn.f32 	%f10, %f4, %f9, %f5;
	sub.f32 	%f11, %f8, %f10;
	st.global.f32 	[%rd1], %f11;
	ld.global.f32 	%f12, [%rd9+-24];
	fma.rn.f32 	%f13, %f4, %f12, %f5;
	sub.f32 	%f14, %f11, %f13;
	st.global.f32 	[%rd1], %f14;
	ld.global.f32 	%f15, [%rd9+-20];
	fma.rn.f32 	%f16, %f4, %f15, %f5;
	sub.f32 	%f17, %f14, %f16;
	st.global.f32 	[%rd1], %f17;
	ld.global.f32 	%f18, [%rd9+-16];
	fma.rn.f32 	%f19, %f4, %f18, %f5;
	sub.f32 	%f20, %f17, %f19;
	st.global.f32 	[%rd1], %f20;
	ld.global.f32 	%f21, [%rd9+-12];
	fma.rn.f32 	%f22, %f4, %f21, %f5;
	sub.f32 	%f23, %f20, %f22;
	st.global.f32 	[%rd1], %f23;
	ld.global.f32 	%f24, [%rd9+-8];
	fma.rn.f32 	%f25, %f4, %f24, %f5;
	sub.f32 	%f26, %f23, %f25;
	st.global.f32 	[%rd1], %f26;
	ld.global.f32 	%f27, [%rd9+-4];
	fma.rn.f32 	%f28, %f4, %f27, %f5;
	sub.f32 	%f29, %f26, %f28;
	st.global.f32 	[%rd1], %f29;
	ld.global.f32 	%f30, [%rd9];
	fma.rn.f32 	%f31, %f4, %f30, %f5;
	sub.f32 	%f32, %f29, %f31;
	st.global.f32 	[%rd1], %f32;
	ld.global.f32 	%f33, [%rd9+4];
	fma.rn.f32 	%f34, %f4, %f33, %f5;
	sub.f32 	%f35, %f32, %f34;
	st.global.f32 	[%rd1], %f35;
	ld.global.f32 	%f36, [%rd9+8];
	fma.rn.f32 	%f37, %f4, %f36, %f5;
	sub.f32 	%f38, %f35, %f37;
	st.global.f32 	[%rd1], %f38;
	ld.global.f32 	%f39, [%rd9+12];
	fma.rn.f32 	%f40, %f4, %f39, %f5;
	sub.f32 	%f41, %f38, %f40;
	st.global.f32 	[%rd1], %f41;
	ld.global.f32 	%f42, [%rd9+16];
	fma.rn.f32 	%f43, %f4, %f42, %f5;
	sub.f32 	%f44, %f41, %f43;
	st.global.f32 	[%rd1], %f44;
	ld.global.f32 	%f45, [%rd9+20];
	fma.rn.f32 	%f46, %f4, %f45, %f5;
	sub.f32 	%f47, %f44, %f46;
	st.global.f32 	[%rd1], %f47;
	ld.global.f32 	%f48, [%rd9+24];
	fma.rn.f32 	%f49, %f4, %f48, %f5;
	sub.f32 	%f50, %f47, %f49;
	st.global.f32 	[%rd1], %f50;
	ld.global.f32 	%f51, [%rd9+28];
	fma.rn.f32 	%f52, %f4, %f51, %f5;
	sub.f32 	%f53, %f50, %f52;
	st.global.f32 	[%rd1], %f53;
	add.s32 	%r13, %r13, 16;
	add.s32 	%r12, %r12, 16;
	setp.ne.s32 	%p2, %r13, 512;
	@%p2 bra 	$L__BB5_2;
$L__BB5_3:
	ret;

}
	// .globl	_Z6cutoffPfS_S_i
.visible .entry _Z6cutoffPfS_S_i(
	.param .u64 .ptr .align 1 _Z6cutoffPfS_S_i_param_0,
	.param .u64 .ptr .align 1 _Z6cutoffPfS_S_i_param_1,
	.param .u64 .ptr .align 1 _Z6cutoffPfS_S_i_param_2,
	.param .u32 _Z6cutoffPfS_S_i_param_3
)
{
	.reg .pred 	%p<3>;
	.reg .b32 	%r<6>;
	.reg .b32 	%f<4>;
	.reg .b64 	%rd<11>;

	ld.param.u64 	%rd1, [_Z6cutoffPfS_S_i_param_0];
	ld.param.u64 	%rd2, [_Z6cutoffPfS_S_i_param_1];
	ld.param.u64 	%rd3, [_Z6cutoffPfS_S_i_param_2];
	ld.param.u32 	%r2, [_Z6cutoffPfS_S_i_param_3];
	mov.u32 	%r3, %ctaid.x;
	mov.u32 	%r4, %ntid.x;
	mov.u32 	%r5, %tid.x;
	mad.lo.s32 	%r1, %r3, %r4, %r5;
	setp.ge.s32 	%p1, %r1, %r2;
	@%p1 bra 	$L__BB6_2;
	cvta.to.global.u64 	%rd4, %rd3;
	cvta.to.global.u64 	%rd5, %rd1;
	cvta.to.global.u64 	%rd6, %rd2;
	mul.wide.s32 	%rd7, %r1, 4;
	add.s64 	%rd8, %rd4, %rd7;
	ld.global.f32 	%f1, [%rd8];
	add.s64 	%rd9, %rd5, %rd7;
	ld.global.f32 	%f2, [%rd9];
	setp.lt.f32 	%p2, %f1, %f2;
	selp.f32 	%f3, 0f3F800000, 0f00000000, %p2;
	add.s64 	%rd10, %rd6, %rd7;
	st.global.f32 	[%rd10], %f3;
$L__BB6_2:
	ret;

}


// ===== COMPILED SASS (sm_100) =====

	.target	sm_100

	.elftype	@"ET_EXEC"


//--------------------- .note.nv.tkinfo           --------------------------
	.section	.note.nv.tkinfo,"",@"SHT_NOTE"
	.sectionflags	@"SHF_NOTE_NV_TKINFO"
	.tkinfo
        /*0018*/ 	.word	0x00000002
        /*0030*/ 	.string	""
        /*0030*/ 	.string	"ptxas"
        /*0030*/ 	.string	"Cuda compilation tools, release 13.0, V13.0.88"
        /*0030*/ 	.string	"Build cuda_13.0.r13.0/compiler.36424714_0"
        /*0030*/ 	.string	"-arch sm_100 -m 64 "



//--------------------- .note.nv.cuinfo           --------------------------
	.section	.note.nv.cuinfo,"",@"SHT_NOTE"
	.sectionflags	@"SHF_NOTE_NV_CUINFO"
        /*0018*/ 	.short	0x0002
        /*001a*/ 	.short	0x0064
        /*001c*/ 	.short	0x0082
	.zero		2


//--------------------- .nv.info                  --------------------------
	.section	.nv.info,"",@"SHT_CUDA_INFO"
	.align	4


	//----- nvinfo : EIATTR_REGCOUNT
	.align		4
        /*0000*/ 	.byte	0x04, 0x2f
        /*0002*/ 	.short	(.L_1 - .L_0)
	.align		4
.L_0:
        /*0004*/ 	.word	index@(_Z13probabilitiesPfS_i)
        /*0008*/ 	.word	0x0000000f


	//----- nvinfo : EIATTR_FRAME_SIZE
	.align		4
.L_1:
        /*000c*/ 	.byte	0x04, 0x11
        /*000e*/ 	.short	(.L_3 - .L_2)
	.align		4
.L_2:
        /*0010*/ 	.word	index@($__internal_1_$__cuda_sm20_dblrcp_rn_slowpath_v3)
        /*0014*/ 	.word	0x00000000


	//----- nvinfo : EIATTR_FRAME_SIZE
	.align		4
.L_3:
        /*0018*/ 	.byte	0x04, 0x11
        /*001a*/ 	.short	(.L_5 - .L_4)
	.align		4
.L_4:
        /*001c*/ 	.word	index@(_Z13probabilitiesPfS_i)
        /*0020*/ 	.word	0x00000000


	//----- nvinfo : EIATTR_REGCOUNT
	.align		4
.L_5:
        /*0024*/ 	.byte	0x04, 0x2f
        /*0026*/ 	.short	(.L_7 - .L_6)
	.align		4
.L_6:
        /*0028*/ 	.word	index@(_Z10setToValuePfif)
        /*002c*/ 	.word	0x0000000a


	//----- nvinfo : EIATTR_FRAME_SIZE
	.align		4
.L_7:
        /*0030*/ 	.byte	0x04, 0x11
        /*0032*/ 	.short	(.L_9 - .L_8)
	.align		4
.L_8:
        /*0034*/ 	.word	index@(_Z10setToValuePfif)
        /*0038*/ 	.word	0x00000000


	//----- nvinfo : EIATTR_REGCOUNT
	.align		4
.L_9:
        /*003c*/ 	.byte	0x04, 0x2f
        /*003e*/ 	.short	(.L_11 - .L_10)
	.align		4
.L_10:
        /*0040*/ 	.word	index@(_Z7softmaxPfS_)
        /*0044*/ 	.word	0x0000000e


	//----- nvinfo : EIATTR_FRAME_SIZE
	.align		4
.L_11:
        /*0048*/ 	.byte	0x04, 0x11
        /*004a*/ 	.short	(.L_13 - .L_12)
	.align		4
.L_12:
        /*004c*/ 	.word	index@(_Z7softmaxPfS_)
        /*0050*/ 	.word	0x00000000


	//----- nvinfo : EIATTR_REGCOUNT
	.align		4
.L_13:
        /*0054*/ 	.byte	0x04, 0x2f
        /*0056*/ 	.short	(.L_15 - .L_14)
	.align		4
.L_14:
        /*0058*/ 	.word	index@(_Z11arrayDividePfS_)
        /*005c*/ 	.word	0x00000010


	//----- nvinfo : EIATTR_FRAME_SIZE
	.align		4
.L_15:
        /*0060*/ 	.byte	0x04, 0x11
        /*0062*/ 	.short	(.L_17 - .L_16)
	.align		4
.L_16:
        /*0064*/ 	.word	index@($__internal_0_$__cuda_sm3x_div_rn_noftz_f32_slowpath)
        /*0068*/ 	.word	0x00000000


	//----- nvinfo : EIATTR_FRAME_SIZE
	.align		4
.L_17:
        /*006c*/ 	.byte	0x04, 0x11
        /*006e*/ 	.short	(.L_19 - .L_18)
	.align		4
.L_18:
        /*0070*/ 	.word	index@(_Z11arrayDividePfS_)
        /*0074*/ 	.word	0x00000000


	//----- nvinfo : EIATTR_REGCOUNT
	.align		4
.L_19:
        /*0078*/ 	.byte	0x04, 0x2f
        /*007a*/ 	.short	(.L_21 - .L_20)
	.align		4
.L_20:
        /*007c*/ 	.word	index@(_Z14biasesIncreasePfS_fi)
        /*0080*/ 	.word	0x00000018


	//----- nvinfo : EIATTR_FRAME_SIZE
	.align		4
.L_21:
        /*0084*/ 	.byte	0x04, 0x11
        /*0086*/ 	.short	(.L_23 - .L_22)
	.align		4
.L_22:
        /*0088*/ 	.word	index@(_Z14biasesIncreasePfS_fi)
        /*008c*/ 	.word	0x00000000


	//----- nvinfo : EIATTR_REGCOUNT
	.align		4
.L_23:
        /*0090*/ 	.byte	0x04, 0x2f
        /*0092*/ 	.short	(.L_25 - .L_24)
	.align		4
.L_24:
        /*0094*/ 	.word	index@(_Z14biasesDecreasePfS_fif)
        /*0098*/ 	.word	0x00000010


	//----- nvinfo : EIATTR_FRAME_SIZE
	.align		4
.L_25:
        /*009c*/ 	.byte	0x04, 0x11
        /*009e*/ 	.short	(.L_27 - .L_26)
	.align		4
.L_26:
        /*00a0*/ 	.word	index@(_Z14biasesDecreasePfS_fif)
        /*00a4*/ 	.word	0x00000000


	//----- nvinfo : EIATTR_REGCOUNT
	.align		4
.L_27:
        /*00a8*/ 	.byte	0x04, 0x2f
        /*00aa*/ 	.short	(.L_29 - .L_28)
	.align		4
.L_28:
        /*00ac*/ 	.word	index@(_Z6cutoffPfS_S_i)
        /*00b0*/ 	.word	0x0000000c


	//----- nvinfo : EIATTR_FRAME_SIZE
	.align		4
.L_29:
        /*00b4*/ 	.byte	0x04, 0x11
        /*00b6*/ 	.short	(.L_31 - .L_30)
	.align		4
.L_30:
        /*00b8*/ 	.word	index@(_Z6cutoffPfS_S_i)
        /*00bc*/ 	.word	0x00000000


	//----- nvinfo : EIATTR_MIN_STACK_SIZE
	.align		4
.L_31:
        /*00c0*/ 	.byte	0x04, 0x12
        /*00c2*/ 	.short	(.L_33 - .L_32)
	.align		4
.L_32:
        /*00c4*/ 	.word	index@(_Z6cutoffPfS_S_i)
        /*00c8*/ 	.word	0x00000000


	//----- nvinfo : EIATTR_MIN_STACK_SIZE
	.align		4
.L_33:
        /*00cc*/ 	.byte	0x04, 0x12
        /*00ce*/ 	.short	(.L_35 - .L_34)
	.align		4
.L_34:
        /*00d0*/ 	.word	index@(_Z14biasesDecreasePfS_fif)
        /*00d4*/ 	.word	0x00000000


	//----- nvinfo : EIATTR_MIN_STACK_SIZE
	.align		4
.L_35:
        /*00d8*/ 	.byte	0x04, 0x12
        /*00da*/ 	.short	(.L_37 - .L_36)
	.align		4
.L_36:
        /*00dc*/ 	.word	index@(_Z14biasesIncreasePfS_fi)
        /*00e0*/ 	.word	0x00000000


	//----- nvinfo : EIATTR_MIN_STACK_SIZE
	.align		4
.L_37:
        /*00e4*/ 	.byte	0x04, 0x12
        /*00e6*/ 	.short	(.L_39 - .L_38)
	.align		4
.L_38:
        /*00e8*/ 	.word	index@(_Z11arrayDividePfS_)
        /*00ec*/ 	.word	0x00000000


	//----- nvinfo : EIATTR_MIN_STACK_SIZE
	.align		4
.L_39:
        /*00f0*/ 	.byte	0x04, 0x12
        /*00f2*/ 	.short	(.L_41 - .L_40)
	.align		4
.L_40:
        /*00f4*/ 	.word	index@(_Z7softmaxPfS_)
        /*00f8*/ 	.word	0x00000000


	//----- nvinfo : EIATTR_MIN_STACK_SIZE
	.align		4
.L_41:
        /*00fc*/ 	.byte	0x04, 0x12
        /*00fe*/ 	.short	(.L_43 - .L_42)
	.align		4
.L_42:
        /*0100*/ 	.word	index@(_Z10setToValuePfif)
        /*0104*/ 	.word	0x00000000


	//----- nvinfo : EIATTR_MIN_STACK_SIZE
	.align		4
.L_43:
        /*0108*/ 	.byte	0x04, 0x12
        /*010a*/ 	.short	(.L_45 - .L_44)
	.align		4
.L_44:
        /*010c*/ 	.word	index@(_Z13probabilitiesPfS_i)
        /*0110*/ 	.word	0x00000000
.L_45:


//--------------------- .nv.compat                --------------------------
	.section	.nv.compat,"",@"SHT_CUDA_COMPAT_INFO"
	.align	4
        /*0000*/ 	.byte	0x02, 0x09, 0x00, 0x00, 0x02, 0x02, 0x01, 0x00, 0x02, 0x05, 0x05, 0x00, 0x03, 0x07, 0x01, 0x01
        /*0010*/ 	.byte	0x02, 0x03, 0x00, 0x00, 0x02, 0x06, 0x01, 0x00, 0x04, 0x0b, 0x08, 0x00, 0x01, 0x00, 0x00, 0x00
        /*0020*/ 	.byte	0x00, 0x00, 0x00, 0x00


//--------------------- .nv.info._Z6cutoffPfS_S_i --------------------------
	.section	.nv.info._Z6cutoffPfS_S_i,"",@"SHT_CUDA_INFO"
	.sectionflags	@""
	.align	4


	//----- nvinfo : EIATTR_CUDA_API_VERSION
	.align		4
        /*0000*/ 	.byte	0x04, 0x37
        /*0002*/ 	.short	(.L_47 - .L_46)
.L_46:
        /*0004*/ 	.word	0x00000082


	//----- nvinfo : EIATTR_KPARAM_INFO
	.align		4
.L_47:
        /*0008*/ 	.byte	0x04, 0x17
        /*000a*/ 	.short	(.L_49 - .L_48)
.L_48:
        /*000c*/ 	.word	0x00000000
        /*0010*/ 	.short	0x0003
        /*0012*/ 	.short	0x0018
        /*0014*/ 	.byte	0x00, 0xf0, 0x11, 0x00


	//----- nvinfo : EIATTR_KPARAM_INFO
	.align		4
.L_49:
        /*0018*/ 	.byte	0x04, 0x17
        /*001a*/ 	.short	(.L_51 - .L_50)
.L_50:
        /*001c*/ 	.word	0x00000000
        /*0020*/ 	.short	0x0002
        /*0022*/ 	.short	0x0010
        /*0024*/ 	.byte	0x00, 0xf5, 0x21, 0x00


	//----- nvinfo : EIATTR_KPARAM_INFO
	.align		4
.L_51:
        /*0028*/ 	.byte	0x04, 0x17
        /*002a*/ 	.short	(.L_53 - .L_52)
.L_52:
        /*002c*/ 	.word	0x00000000
        /*0030*/ 	.short	0x0001
        /*0032*/ 	.short	0x0008
        /*0034*/ 	.byte	0x00, 0xf5, 0x21, 0x00


	//----- nvinfo : EIATTR_KPARAM_INFO
	.align		4
.L_53:
        /*0038*/ 	.byte	0x04, 0x17
        /*003a*/ 	.short	(.L_55 - .L_54)
.L_54:
        /*003c*/ 	.word	0x00000000
        /*0040*/ 	.short	0x0000
        /*0042*/ 	.short	0x0000
        /*0044*/ 	.byte	0x00, 0xf5, 0x21, 0x00


	//----- nvinfo : EIATTR_SPARSE_MMA_MASK
	.align		4
.L_55:
        /*0048*/ 	.byte	0x03, 0x50
        /*004a*/ 	.short	0x0000


	//----- nvinfo : EIATTR_MAXREG_COUNT
	.align		4
        /*004c*/ 	.byte	0x03, 0x1b
        /*004e*/ 	.short	0x00ff


	//----- nvinfo : EIATTR_MERCURY_ISA_VERSION
	.align		4
        /*0050*/ 	.byte	0x03, 0x5f
        /*0052*/ 	.short	0x0101


	//----- nvinfo : EIATTR_VRC_CTA_INIT_COUNT
	.align		4
        /*0054*/ 	.byte	0x02, 0x4a
	.zero		1
	.zero		1


	//----- nvinfo : EIATTR_EXIT_INSTR_OFFSETS
	.align		4
        /*0058*/ 	.byte	0x04, 0x1c
        /*005a*/ 	.short	(.L_57 - .L_56)


	//   ....[0]....
.L_56:
        /*005c*/ 	.word	0x00000070


	//   ....[1]....
        /*0060*/ 	.word	0x00000130


	//----- nvinfo : EIATTR_CBANK_PARAM_SIZE
	.align		4
.L_57:
        /*0064*/ 	.byte	0x03, 0x19
        /*0066*/ 	.short	0x001c


	//----- nvinfo : EIATTR_PARAM_CBANK
	.align		4
        /*0068*/ 	.byte	0x04, 0x0a
        /*006a*/ 	.short	(.L_59 - .L_58)
	.align		4
.L_58:
        /*006c*/ 	.word	index@(.nv.constant0._Z6cutoffPfS_S_i)
        /*0070*/ 	.short	0x0380
        /*0072*/ 	.short	0x001c


	//----- nvinfo : EIATTR_SW_WAR
	.align		4
.L_59:
        /*0074*/ 	.byte	0x04, 0x36
        /*0076*/ 	.short	(.L_61 - .L_60)
.L_60:
        /*0078*/ 	.word	0x00000008
.L_61:


//--------------------- .nv.info._Z14biasesDecreasePfS_fif --------------------------
	.section	.nv.info._Z14biasesDecreasePfS_fif,"",@"SHT_CUDA_INFO"
	.sectionflags	@""
	.align	4


	//----- nvinfo : EIATTR_CUDA_API_VERSION
	.align		4
        /*0000*/ 	.byte	0x04, 0x37
        /*0002*/ 	.short	(.L_63 - .L_62)
.L_62:
        /*0004*/ 	.word	0x00000082


	//----- nvinfo : EIATTR_KPARAM_INFO
	.align		4
.L_63:
        /*0008*/ 	.byte	0x04, 0x17
        /*000a*/ 	.short	(.L_65 - .L_64)
.L_64:
        /*000c*/ 	.word	0x00000000
        /*0010*/ 	.short	0x0004
        /*0012*/ 	.short	0x0018
        /*0014*/ 	.byte	0x00, 0xf0, 0x11, 0x00


	//----- nvinfo : EIATTR_KPARAM_INFO
	.align		4
.L_65:
        /*0018*/ 	.byte	0x04, 0x17
        /*001a*/ 	.short	(.L_67 - .L_66)
.L_66:
        /*001c*/ 	.word	0x00000000
        /*0020*/ 	.short	0x0003
        /*0022*/ 	.short	0x0014
        /*0024*/ 	.byte	0x00, 0xf0, 0x11, 0x00


	//----- nvinfo : EIATTR_KPARAM_INFO
	.align		4
.L_67:
        /*0028*/ 	.byte	0x04, 0x17
        /*002a*/ 	.short	(.L_69 - .L_68)
.L_68:
        /*002c*/ 	.word	0x00000000
        /*0030*/ 	.short	0x0002
        /*0032*/ 	.short	0x0010
        /*0034*/ 	.byte	0x00, 0xf0, 0x11, 0x00


	//----- nvinfo : EIATTR_KPARAM_INFO
	.align		4
.L_69:
        /*0038*/ 	.byte	0x04, 0x17
        /*003a*/ 	.short	(.L_71 - .L_70)
.L_70:
        /*003c*/ 	.word	0x00000000
        /*0040*/ 	.short	0x0001
        /*0042*/ 	.short	0x0008
        /*0044*/ 	.byte	0x00, 0xf5, 0x21, 0x00


	//----- nvinfo : EIATTR_KPARAM_INFO
	.align		4
.L_71:
        /*0048*/ 	.byte	0x04, 0x17
        /*004a*/ 	.short	(.L_73 - .L_72)
.L_72:
        /*004c*/ 	.word	0x00000000
        /*0050*/ 	.short	0x0000
        /*0052*/ 	.short	0x0000
        /*0054*/ 	.byte	0x00, 0xf5, 0x21, 0x00


	//----- nvinfo : EIATTR_SPARSE_MMA_MASK
	.align		4
.L_73:
        /*0058*/ 	.byte	0x03, 0x50
        /*005a*/ 	.short	0x0000


	//----- nvinfo : EIATTR_MAXREG_COUNT
	.align		4
        /*005c*/ 	.byte	0x03, 0x1b
        /*005e*/ 	.short	0x00ff


	//----- nvinfo : EIATTR_MERCURY_ISA_VERSION
	.align		4
        /*0060*/ 	.byte	0x03, 0x5f
        /*0062*/ 	.short	0x0101


	//----- nvinfo : EIATTR_VRC_CTA_INIT_COUNT
	.align		4
        /*0064*/ 	.byte	0x02, 0x4a
	.zero		1
	.zero		1


	//----- nvinfo : EIATTR_EXIT_INSTR_OFFSETS
	.align		4
        /*0068*/ 	.byte	0x04, 0x1c
        /*006a*/ 	.short	(.L_75 - .L_74)


	//   ....[0]....
.L_74:
        /*006c*/ 	.word	0x00000070


	//   ....[1]....
        /*0070*/ 	.word	0x000005a0


	//----- nvinfo : EIATTR_CBANK_PARAM_SIZE
	.align		4
.L_75:
        /*0074*/ 	.byte	0x03, 0x19
        /*0076*/ 	.short	0x001c


	//----- nvinfo : EIATTR_PARAM_CBANK
	.align		4
        /*0078*/ 	.byte	0x04, 0x0a
        /*007a*/ 	.short	(.L_77 - .L_76)
	.align		4
.L_76:
        /*007c*/ 	.word	index@(.nv.constant0._Z14biasesDecreasePfS_fif)
        /*0080*/ 	.short	0x0380
        /*0082*/ 	.short	0x001c


	//----- nvinfo : EIATTR_SW_WAR
	.align		4
.L_77:
        /*0084*/ 	.byte	0x04, 0x36
        /*0086*/ 	.short	(.L_79 - .L_78)
.L_78:
        /*0088*/ 	.word	0x00000008
.L_79:


//--------------------- .nv.info._Z14biasesIncreasePfS_fi --------------------------
	.section	.nv.info._Z14biasesIncreasePfS_fi,"",@"SHT_CUDA_INFO"
	.sectionflags	@""
	.align	4


	//----- nvinfo : EIATTR_CUDA_API_VERSION
	.align		4
        /*0000*/ 	.byte	0x04, 0x37
        /*0002*/ 	.short	(.L_81 - .L_80)
.L_80:
        /*0004*/ 	.word	0x00000082


	//----- nvinfo : EIATTR_KPARAM_INFO
	.align		4
.L_81:
        /*0008*/ 	.byte	0x04, 0x17
        /*000a*/ 	.short	(.L_83 - .L_82)
.L_82:
        /*000c*/ 	.word	0x00000000
        /*0010*/ 	.short	0x0003
        /*0012*/ 	.short	0x0014
        /*0014*/ 	.byte	0x00, 0xf0, 0x11, 0x00


	//----- nvinfo : EIATTR_KPARAM_INFO
	.align		4
.L_83:
        /*0018*/ 	.byte	0x04, 0x17
        /*001a*/ 	.short	(.L_85 - .L_84)
.L_84:
        /*001c*/ 	.word	0x00000000
        /*0020*/ 	.short	0x0002
        /*0022*/ 	.short	0x0010
        /*0024*/ 	.byte	0x00, 0xf0, 0x11, 0x00


	//----- nvinfo : EIATTR_KPARAM_INFO
	.align		4
.L_85:
        /*0028*/ 	.byte	0x04, 0x17
        /*002a*/ 	.short	(.L_87 - .L_86)
.L_86:
        /*002c*/ 	.word	0x00000000
        /*0030*/ 	.short	0x0001
        /*0032*/ 	.short	0x0008
        /*0034*/ 	.byte	0x00, 0xf5, 0x21, 0x00


	//----- nvinfo : EIATTR_KPARAM_INFO
	.align		4
.L_87:
        /*0038*/ 	.byte	0x04, 0x17
        /*003a*/ 	.short	(.L_89 - .L_88)
.L_88:
        /*003c*/ 	.word	0x00000000
        /*0040*/ 	.short	0x0000
        /*0042*/ 	.short	0x0000
        /*0044*/ 	.byte	0x00, 0xf5, 0x21, 0x00


	//----- nvinfo : EIATTR_SPARSE_MMA_MASK
	.align		4
.L_89:
        /*0048*/ 	.byte	0x03, 0x50
        /*004a*/ 	.short	0x0000


	//----- nvinfo : EIATTR_MAXREG_COUNT
	.align		4
        /*004c*/ 	.byte	0x03, 0x1b
        /*004e*/ 	.short	0x00ff


	//----- nvinfo : EIATTR_MERCURY_ISA_VERSION
	.align		4
        /*0050*/ 	.byte	0x03, 0x5f
        /*0052*/ 	.short	0x0101


	//----- nvinfo : EIATTR_VRC_CTA_INIT_COUNT
	.align		4
        /*0054*/ 	.byte	0x02, 0x4a
	.zero		1
	.zero		1


	//----- nvinfo : EIATTR_EXIT_INSTR_OFFSETS
	.align		4
        /*0058*/ 	.byte	0x04, 0x1c
        /*005a*/ 	.short	(.L_91 - .L_90)


	//   ....[0]....
.L_90:
        /*005c*/ 	.word	0x00000070


	//   ....[1]....
        /*0060*/ 	.word	0x00000df0


	//----- nvinfo : EIATTR_CBANK_PARAM_SIZE
	.align		4
.L_91:
        /*0064*/ 	.byte	0x03, 0x19
        /*0066*/ 	.short	0x0018


	//----- nvinfo : EIATTR_PARAM_CBANK
	.align		4
        /*0068*/ 	.byte	0x04, 0x0a
        /*006a*/ 	.short	(.L_93 - .L_92)
	.align		4
.L_92:
        /*006c*/ 	.word	index@(.nv.constant0._Z14biasesIncreasePfS_fi)
        /*0070*/ 	.short	0x0380
        /*0072*/ 	.short	0x0018


	//----- nvinfo : EIATTR_SW_WAR
	.align		4
.L_93:
        /*0074*/ 	.byte	0x04, 0x36
        /*0076*/ 	.short	(.L_95 - .L_94)
.L_94:
        /*0078*/ 	.word	0x00000008
.L_95:


//--------------------- .nv.info._Z11arrayDividePfS_ --------------------------
	.section	.nv.info._Z11arrayDividePfS_,"",@"SHT_CUDA_INFO"
	.sectionflags	@""
	.align	4


	//----- nvinfo : EIATTR_CUDA_API_VERSION
	.align		4
        /*0000*/ 	.byte	0x04, 0x37
        /*0002*/ 	.short	(.L_97 - .L_96)
.L_96:
        /*0004*/ 	.word	0x00000082


	//----- nvinfo : EIATTR_KPARAM_INFO
	.align		4
.L_97:
        /*0008*/ 	.byte	0x04, 0x17
        /*000a*/ 	.short	(.L_99 - .L_98)
.L_98:
        /*000c*/ 	.word	0x00000000
        /*0010*/ 	.short	0x0001
        /*0012*/ 	.short	0x0008
        /*0014*/ 	.byte	0x00, 0xf5, 0x21, 0x00


	//----- nvinfo : EIATTR_KPARAM_INFO
	.align		4
.L_99:
        /*0018*/ 	.byte	0x04, 0x17
        /*001a*/ 	.short	(.L_101 - .L_100)
.L_100:
        /*001c*/ 	.word	0x00000000
        /*0020*/ 	.short	0x0000
        /*0022*/ 	.short	0x0000
        /*0024*/ 	.byte	0x00, 0xf5, 0x21, 0x00


	//----- nvinfo : EIATTR_SPARSE_MMA_MASK
	.align		4
.L_101:
        /*0028*/ 	.byte	0x03, 0x50
        /*002a*/ 	.short	0x0000


	//----- nvinfo : EIATTR_MAXREG_COUNT
	.align		4
        /*002c*/ 	.byte	0x03, 0x1b
        /*002e*/ 	.short	0x00ff


	//----- nvinfo : EIATTR_MERCURY_ISA_VERSION
	.align		4
        /*0030*/ 	.byte	0x03, 0x5f
        /*0032*/ 	.short	0x0101


	//----- nvinfo : EIATTR_VRC_CTA_INIT_COUNT
	.align		4
        /*0034*/ 	.byte	0x02, 0x4a
	.zero		1
	.zero		1


	//----- nvinfo : EIATTR_EXIT_INSTR_OFFSETS
	.align		4
        /*0038*/ 	.byte	0x04, 0x1c
        /*003a*/ 	.short	(.L_103 - .L_102)


	//   ....[0]....
.L_102:
        /*003c*/ 	.word	0x000000e0


	//   ....[1]....
        /*0040*/ 	.word	0x00000200


	//----- nvinfo : EIATTR_CRS_STACK_SIZE
	.align		4
.L_103:
        /*0044*/ 	.byte	0x04, 0x1e
        /*0046*/ 	.short	(.L_105 - .L_104)
.L_104:
        /*0048*/ 	.word	0x00000000


	//----- nvinfo : EIATTR_CBANK_PARAM_SIZE
	.align		4
.L_105:
        /*004c*/ 	.byte	0x03, 0x19
        /*004e*/ 	.short	0x0010


	//----- nvinfo : EIATTR_PARAM_CBANK
	.align		4
        /*0050*/ 	.byte	0x04, 0x0a
        /*0052*/ 	.short	(.L_107 - .L_106)
	.align		4
.L_106:
        /*0054*/ 	.word	index@(.nv.constant0._Z11arrayDividePfS_)
        /*0058*/ 	.short	0x0380
        /*005a*/ 	.short	0x0010


	//----- nvinfo : EIATTR_SW_WAR
	.align		4
.L_107:
        /*005c*/ 	.byte	0x04, 0x36
        /*005e*/ 	.short	(.L_109 - .L_108)
.L_108:
        /*0060*/ 	.word	0x00000008
.L_109:


//--------------------- .nv.info._Z7softmaxPfS_   --------------------------
	.section	.nv.info._Z7softmaxPfS_,"",@"SHT_CUDA_INFO"
	.sectionflags	@""
	.align	4


	//----- nvinfo : EIATTR_CUDA_API_VERSION
	.align		4
        /*0000*/ 	.byte	0x04, 0x37
        /*0002*/ 	.short	(.L_111 - .L_110)
.L_110:
        /*0004*/ 	.word	0x00000082


	//----- nvinfo : EIATTR_KPARAM_INFO
	.align		4
.L_111:
        /*0008*/ 	.byte	0x04, 0x17
        /*000a*/ 	.short	(.L_113 - .L_112)
.L_112:
        /*000c*/ 	.word	0x00000000
        /*0010*/ 	.short	0x0001
        /*0012*/ 	.short	0x0008
        /*0014*/ 	.byte	0x00, 0xf5, 0x21, 0x00


	//----- nvinfo : EIATTR_KPARAM_INFO
	.align		4
.L_113:
        /*0018*/ 	.byte	0x04, 0x17
        /*001a*/ 	.short	(.L_115 - .L_114)
.L_114:
        /*001c*/ 	.word	0x00000000
        /*0020*/ 	.short	0x0000
        /*0022*/ 	.short	0x0000
        /*0024*/ 	.byte	0x00, 0xf5, 0x21, 0x00


	//----- nvinfo : EIATTR_SPARSE_MMA_MASK
	.align		4
.L_115:
        /*0028*/ 	.byte	0x03, 0x50
        /*002a*/ 	.short	0x0000


	//----- nvinfo : EIATTR_MAXREG_COUNT
	.align		4
        /*002c*/ 	.byte	0x03, 0x1b
        /*002e*/ 	.short	0x00ff


	//----- nvinfo : EIATTR_MERCURY_ISA_VERSION
	.align		4
        /*0030*/ 	.byte	0x03, 0x5f
        /*0032*/ 	.short	0x0101


	//----- nvinfo : EIATTR_VRC_CTA_INIT_COUNT
	.align		4
        /*0034*/ 	.byte	0x02, 0x4a
	.zero		1
	.zero		1


	//----- nvinfo : EIATTR_EXIT_INSTR_OFFSETS
	.align		4
        /*0038*/ 	.byte	0x04, 0x1c
        /*003a*/ 	.short	(.L_117 - .L_116)


	//   ....[0]....
.L_116:
        /*003c*/ 	.word	0x000001d0


	//----- nvinfo : EIATTR_CBANK_PARAM_SIZE
	.align		4
.L_117:
        /*0040*/ 	.byte	0x03, 0x19
        /*0042*/ 	.short	0x0010


	//----- nvinfo : EIATTR_PARAM_CBANK
	.align		4
        /*0044*/ 	.byte	0x04, 0x0a
        /*0046*/ 	.short	(.L_119 - .L_118)
	.align		4
.L_118:
        /*0048*/ 	.word	index@(.nv.constant0._Z7softmaxPfS_)
        /*004c*/ 	.short	0x0380
        /*004e*/ 	.short	0x0010


	//----- nvinfo : EIATTR_SW_WAR
	.align		4
.L_119:
        /*0050*/ 	.byte	0x04, 0x36
        /*0052*/ 	.short	(.L_121 - .L_120)
.L_120:
        /*0054*/ 	.word	0x00000008
.L_121:


//--------------------- .nv.info._Z10setToValuePfif --------------------------
	.section	.nv.info._Z10setToValuePfif,"",@"SHT_CUDA_INFO"
	.sectionflags	@""
	.align	4


	//----- nvinfo : EIATTR_CUDA_API_VERSION
	.align		4
        /*0000*/ 	.byte	0x04, 0x37
        /*0002*/ 	.short	(.L_123 - .L_122)
.L_122:
        /*0004*/ 	.word	0x00000082


	//----- nvinfo : EIATTR_KPARAM_INFO
	.align		4
.L_123:
        /*0008*/ 	.byte	0x04, 0x17
        /*000a*/ 	.short	(.L_125 - .L_124)
.L_124:
        /*000c*/ 	.word	0x00000000
        /*0010*/ 	.short	0x0002
        /*0012*/ 	.short	0x000c
        /*0014*/ 	.byte	0x00, 0xf0, 0x11, 0x00


	//----- nvinfo : EIATTR_KPARAM_INFO
	.align		4
.L_125:
        /*0018*/ 	.byte	0x04, 0x17
        /*001a*/ 	.short	(.L_127 - .L_126)
.L_126:
        /*001c*/ 	.word	0x00000000
        /*0020*/ 	.short	0x0001
        /*0022*/ 	.short	0x0008
        /*0024*/ 	.byte	0x00, 0xf0, 0x11, 0x00


	//----- nvinfo : EIATTR_KPARAM_INFO
	.align		4
.L_127:
        /*0028*/ 	.byte	0x04, 0x17
        /*002a*/ 	.short	(.L_129 - .L_128)
.L_128:
        /*002c*/ 	.word	0x00000000
        /*0030*/ 	.short	0x0000
        /*0032*/ 	.short	0x0000
        /*0034*/ 	.byte	0x00, 0xf5, 0x21, 0x00


	//----- nvinfo : EIATTR_SPARSE_MMA_MASK
	.align		4
.L_129:
        /*0038*/ 	.byte	0x03, 0x50
        /*003a*/ 	.short	0x0000


	//----- nvinfo : EIATTR_MAXREG_COUNT
	.align		4
        /*003c*/ 	.byte	0x03, 0x1b
        /*003e*/ 	.short	0x00ff


	//----- nvinfo : EIATTR_MERCURY_ISA_VERSION
	.align		4
        /*0040*/ 	.byte	0x03, 0x5f
        /*0042*/ 	.short	0x0101


	//----- nvinfo : EIATTR_VRC_CTA_INIT_COUNT
	.align		4
        /*0044*/ 	.byte	0x02, 0x4a
	.zero		1
	.zero		1


	//----- nvinfo : EIATTR_EXIT_INSTR_OFFSETS
	.align		4
        /*0048*/ 	.byte	0x04, 0x1c
        /*004a*/ 	.short	(.L_131 - .L_130)


	//   ....[0]....
.L_130:
        /*004c*/ 	.word	0x00000070


	//   ....[1]....
        /*0050*/ 	.word	0x000000d0


	//----- nvinfo : EIATTR_CBANK_PARAM_SIZE
	.align		4
.L_131:
        /*0054*/ 	.byte	0x03, 0x19
        /*0056*/ 	.short	0x0010


	//----- nvinfo : EIATTR_PARAM_CBANK
	.align		4
        /*0058*/ 	.byte	0x04, 0x0a
        /*005a*/ 	.short	(.L_133 - .L_132)
	.align		4
.L_132:
        /*005c*/ 	.word	index@(.nv.constant0._Z10setToValuePfif)
        /*0060*/ 	.short	0x0380
        /*0062*/ 	.short	0x0010


	//----- nvinfo : EIATTR_SW_WAR
	.align		4
.L_133:
        /*0064*/ 	.byte	0x04, 0x36
        /*0066*/ 	.short	(.L_135 - .L_134)
.L_134:
        /*0068*/ 	.word	0x00000008
.L_135:


//--------------------- .nv.info._Z13probabilitiesPfS_i --------------------------
	.section	.nv.info._Z13probabilitiesPfS_i,"",@"SHT_CUDA_INFO"
	.sectionflags	@""
	.align	4


	//----- nvinfo : EIATTR_CUDA_API_VERSION
	.align		4
        /*0000*/ 	.byte	0x04, 0x37
        /*0002*/ 	.short	(.L_137 - .L_136)
.L_136:
        /*0004*/ 	.word	0x00000082


	//----- nvinfo : EIATTR_KPARAM_INFO
	.align		4
.L_137:
        /*0008*/ 	.byte	0x04, 0x17
        /*000a*/ 	.short	(.L_139 - .L_138)
.L_138:
        /*000c*/ 	.word	0x00000000
        /*0010*/ 	.short	0x0002
        /*0012*/ 	.short	0x0010
        /*0014*/ 	.byte	0x00, 0xf0, 0x11, 0x00


	//----- nvinfo : EIATTR_KPARAM_INFO
	.align		4
.L_139:
        /*0018*/ 	.byte	0x04, 0x17
        /*001a*/ 	.short	(.L_141 - .L_140)
.L_140:
        /*001c*/ 	.word	0x00000000
        /*0020*/ 	.short	0x0001
        /*0022*/ 	.short	0x0008
        /*0024*/ 	.byte	0x00, 0xf5, 0x21, 0x00


	//----- nvinfo : EIATTR_KPARAM_INFO
	.align		4
.L_141:
        /*0028*/ 	.byte	0x04, 0x17
        /*002a*/ 	.short	(.L_143 - .L_142)
.L_142:
        /*002c*/ 	.word	0x00000000
        /*0030*/ 	.short	0x0000
        /*0032*/ 	.short	0x0000
        /*0034*/ 	.byte	0x00, 0xf5, 0x21, 0x00


	//----- nvinfo : EIATTR_SPARSE_MMA_MASK
	.align		4
.L_143:
        /*0038*/ 	.byte	0x03, 0x50
        /*003a*/ 	.short	0x0000


	//----- nvinfo : EIATTR_MAXREG_COUNT
	.align		4
        /*003c*/ 	.byte	0x03, 0x1b
        /*003e*/ 	.short	0x00ff


	//----- nvinfo : EIATTR_MERCURY_ISA_VERSION
	.align		4
        /*0040*/ 	.byte	0x03, 0x5f
        /*0042*/ 	.short	0x0101


	//----- nvinfo : EIATTR_VRC_CTA_INIT_COUNT
	.align		4
        /*0044*/ 	.byte	0x02, 0x4a
	.zero		1
	.zero		1


	//----- nvinfo : EIATTR_EXIT_INSTR_OFFSETS
	.align		4
        /*0048*/ 	.byte	0x04, 0x1c
        /*004a*/ 	.short	(.L_145 - .L_144)


	//   ....[0]....
.L_144:
        /*004c*/ 	.word	0x00000070


	//   ....[1]....
        /*0050*/ 	.word	0x00000300


	//----- nvinfo : EIATTR_CRS_STACK_SIZE
	.align		4
.L_145:
        /*0054*/ 	.byte	0x04, 0x1e
        /*0056*/ 	.short	(.L_147 - .L_146)
.L_146:
        /*0058*/ 	.word	0x00000000


	//----- nvinfo : EIATTR_CBANK_PARAM_SIZE
	.align		4
.L_147:
        /*005c*/ 	.byte	0x03, 0x19
        /*005e*/ 	.short	0x0014


	//----- nvinfo : EIATTR_PARAM_CBANK
	.align		4
        /*0060*/ 	.byte	0x04, 0x0a
        /*0062*/ 	.short	(.L_149 - .L_148)
	.align		4
.L_148:
        /*0064*/ 	.word	index@(.nv.constant0._Z13probabilitiesPfS_i)
        /*0068*/ 	.short	0x0380
        /*006a*/ 	.short	0x0014


	//----- nvinfo : EIATTR_SW_WAR
	.align		4
.L_149:
        /*006c*/ 	.byte	0x04, 0x36
        /*006e*/ 	.short	(.L_151 - .L_150)
.L_150:
        /*0070*/ 	.word	0x00000008
.L_151:


//--------------------- .nv.callgraph             --------------------------
	.section	.nv.callgraph,"",@"SHT_CUDA_CALLGRAPH"
	.align	4
	.sectionentsize	8
	.align		4
        /*0000*/ 	.word	0x00000000
	.align		4
        /*0004*/ 	.word	0xffffffff
	.align		4
        /*0008*/ 	.word	0x00000000
	.align		4
        /*000c*/ 	.word	0xfffffffe
	.align		4
        /*0010*/ 	.word	0x00000000
	.align		4
        /*0014*/ 	.word	0xfffffffd
	.align		4
        /*0018*/ 	.word	0x00000000
	.align		4
        /*001c*/ 	.word	0xfffffffc


//--------------------- .text._Z6cutoffPfS_S_i    --------------------------
	.section	.text._Z6cutoffPfS_S_i,"ax",@progbits
	.align	128
        .global         _Z6cutoffPfS_S_i
        .type           _Z6cutoffPfS_S_i,@function
        .size           _Z6cutoffPfS_S_i,(.L_x_30 - _Z6cutoffPfS_S_i)
        .other          _Z6cutoffPfS_S_i,@"STO_CUDA_ENTRY STV_DEFAULT"
_Z6cutoffPfS_S_i:
.text._Z6cutoffPfS_S_i:
[----:B------:R-:W-:Y:S01]  /*0000*/  LDC R1, c[0x0][0x37c] ;  /* 0x0000df00ff017b82 */ /* 0x000fe20000000800 */
[----:B------:R-:W0:Y:S07]  /*0010*/  S2R R0, SR_TID.X ;  /* 0x0000000000007919 */ /* 0x000e2e0000002100 */
[----:B------:R-:W0:Y:S01]  /*0020*/  S2UR UR4, SR_CTAID.X ;  /* 0x00000000000479c3 */ /* 0x000e220000002500 */
[----:B------:R-:W1:Y:S07]  /*0030*/  LDCU UR5, c[0x0][0x398] ;  /* 0x00007300ff0577ac */ /* 0x000e6e0008000800 */
[----:B------:R-:W0:Y:S02]  /*0040*/  LDC R9, c[0x0][0x360] ;  /* 0x0000d800ff097b82 */ /* 0x000e240000000800 */
[----:B0-----:R-:W-:-:S05]  /*0050*/  IMAD R9, R9, UR4, R0 ;  /* 0x0000000409097c24 */ /* 0x001fca000f8e0200 */
[----:B-1----:R-:W-:-:S13]  /*0060*/  ISETP.GE.AND P0, PT, R9, UR5, PT ;  /* 0x0000000509007c0c */ /* 0x002fda000bf06270 */
[----:B------:R-:W-:Y:S05]  /*0070*/  @P0 EXIT ;  /* 0x000000000000094d */ /* 0x000fea0003800000 */
[----:B------:R-:W0:Y:S01]  /*0080*/  LDC.64 R2, c[0x0][0x390] ;  /* 0x0000e400ff027b82 */ /* 0x000e220000000a00 */
[----:B------:R-:W1:Y:S07]  /*0090*/  LDCU.64 UR4, c[0x0][0x358] ;  /* 0x00006b00ff0477ac */ /* 0x000e6e0008000a00 */
[----:B------:R-:W2:Y:S08]  /*00a0*/  LDC.64 R4, c[0x0][0x380] ;  /* 0x0000e000ff047b82 */ /* 0x000eb00000000a00 */
[----:B------:R-:W3:Y:S01]  /*00b0*/  LDC.64 R6, c[0x0][0x388] ;  /* 0x0000e200ff067b82 */ /* 0x000ee20000000a00 */
[----:B0-----:R-:W-:-:S06]  /*00c0*/  IMAD.WIDE R2, R9, 0x4, R2 ;  /* 0x0000000409027825 */ /* 0x001fcc00078e0202 */
[----:B-1----:R-:W4:Y:S01]  /*00d0*/  LDG.E R2, desc[UR4][R2.64] ;  /* 0x0000000402027981 */ /* 0x002f22000c1e1900 */
[----:B--2---:R-:W-:-:S06]  /*00e0*/  IMAD.WIDE R4, R9, 0x4, R4 ;  /* 0x0000000409047825 */ /* 0x004fcc00078e0204 */
[----:B------:R-:W4:Y:S01]  /*00f0*/  LDG.E R5, desc[UR4][R4.64] ;  /* 0x0000000404057981 */ /* 0x000f22000c1e1900 */
[----:B---3--:R-:W-:Y:S01]  /*0100*/  IMAD.WIDE R6, R9, 0x4, R6 ;  /* 0x0000000409067825 */ /* 0x008fe200078e0206 */
[----:B----4-:R-:W-:-:S05]  /*0110*/  FSET.BF.LT.AND R9, R2, R5, PT ;  /* 0x000000050209720a */ /* 0x010fca0003801000 */
[----:B------:R-:W-:Y:S01]  /*0120*/  STG.E desc[UR4][R6.64], R9 ;  /* 0x0000000906007986 */ /* 0x000fe2000c101904 */
[----:B------:R-:W-:Y:S05]  /*0130*/  EXIT ;  /* 0x000000000000794d */ /* 0x000fea0003800000 */
.L_x_0:
[----:B------:R-:W-:-:S00]  /*0140*/  BRA `(.L_x_0) ;  /* 0xfffffffc00fc7947 */ /* 0x000fc0000383ffff */
[----:B------:R-:W-:-:S00]  /*0150*/  NOP ;  /* 0x0000000000007918 */ /* 0x000fc00000000000 */
        /* <DEDUP_REMOVED lines=10> */
.L_x_30:


//--------------------- .text._Z14biasesDecreasePfS_fif --------------------------
	.section	.text._Z14biasesDecreasePfS_fif,"ax",@progbits
	.align	128
        .global         _Z14biasesDecreasePfS_fif
        .type           _Z14biasesDecreasePfS_fif,@function
        .size           _Z14biasesDecreasePfS_fif,(.L_x_31 - _Z14biasesDecreasePfS_fif)
        .other          _Z14biasesDecreasePfS_fif,@"STO_CUDA_ENTRY STV_DEFAULT"
_Z14biasesDecreasePfS_fif:
.text._Z14biasesDecreasePfS_fif:
        /* <DEDUP_REMOVED lines=9> */
[----:B------:R-:W1:Y:S01]  /*0090*/  LDCU.64 UR8, c[0x0][0x358] ;  /* 0x00006b00ff0877ac */ /* 0x000e620008000a00 */
[----:B------:R-:W2:Y:S01]  /*00a0*/  LDCU.64 UR6, c[0x0][0x380] ;  /* 0x00007000ff0677ac */ /* 0x000ea20008000a00 */
[----:B------:R-:W3:Y:S01]  /*00b0*/  LDCU UR10, c[0x0][0x390] ;  /* 0x00007200ff0a77ac */ /* 0x000ee20008000800 */
[----:B0-----:R-:W-:-:S05]  /*00c0*/  IMAD.WIDE R2, R5, 0x4, R2 ;  /* 0x0000000405027825 */ /* 0x001fca00078e0202 */
[----:B-1----:R0:W5:Y:S01]  /*00d0*/  LDG.E R7, desc[UR8][R2.64] ;  /* 0x0000000802077981 */ /* 0x002162000c1e1900 */
[----:B--2---:R-:W-:Y:S01]  /*00e0*/  UIADD3 UR5, UP0, UPT, UR6, 0x20, URZ ;  /* 0x0000002006057890 */ /* 0x004fe2000ff1e0ff */
[----:B------:R-:W-:Y:S01]  /*00f0*/  SHF.L.U32 R0, R5, 0x9, RZ ;  /* 0x0000000905007819 */ /* 0x000fe200000006ff */
[----:B------:R-:W-:Y:S02]  /*0100*/  UMOV UR4, URZ ;  /* 0x000000ff00047c82 */ /* 0x000fe40008000000 */
[----:B---3--:R-:W-:-:S12]  /*0110*/  UIADD3.X UR6, UPT, UPT, URZ, UR7, URZ, UP0, !UPT ;  /* 0x00000007ff067290 */ /* 0x008fd800087fe4ff */
.L_x_1:
[----:B------:R-:W-:Y:S01]  /*0120*/  MOV R4, UR5 ;  /* 0x0000000500047c02 */ /* 0x000fe20008000f00 */
[----:B------:R-:W1:Y:S01]  /*0130*/  LDC R6, c[0x0][0x398] ;  /* 0x0000e600ff067b82 */ /* 0x000e620000000800 */
[----:B------:R-:W-:-:S03]  /*0140*/  MOV R5, UR6 ;  /* 0x0000000600057c02 */ /* 0x000fc60008000f00 */
[----:B------:R-:W-:-:S05]  /*0150*/  IMAD.WIDE R4, R0, 0x4, R4 ;  /* 0x0000000400047825 */ /* 0x000fca00078e0204 */
[----:B--2---:R-:W1:Y:S02]  /*0160*/  LDG.E R9, desc[UR8][R4.64+-0x20] ;  /* 0xffffe00804097981 */ /* 0x004e64000c1e1900 */
[----:B-1----:R-:W-:-:S04]  /*0170*/  FFMA R8, R9, UR10, R6 ;  /* 0x0000000a09087c23 */ /* 0x002fc80008000006 */
[----:B-----5:R-:W-:-:S05]  /*0180*/  FADD R7, -R8, R7 ;  /* 0x0000000708077221 */ /* 0x020fca0000000100 */
[----:B------:R1:W-:Y:S04]  /*0190*/  STG.E desc[UR8][R2.64], R7 ;  /* 0x0000000702007986 */ /* 0x0003e8000c101908 */
[----:B------:R-:W2:Y:S02]  /*01a0*/  LDG.E R9, desc[UR8][R4.64+-0x1c] ;  /* 0xffffe40804097981 */ /* 0x000ea4000c1e1900 */
[----:B--2---:R-:W-:-:S04]  /*01b0*/  FFMA R8, R9, UR10, R6 ;  /* 0x0000000a09087c23 */ /* 0x004fc80008000006 */
[----:B------:R-:W-:-:S05]  /*01c0*/  FADD R9, R7, -R8 ;  /* 0x8000000807097221 */ /* 0x000fca0000000000 */
[----:B------:R2:W-:Y:S04]  /*01d0*/  STG.E desc[UR8][R2.64], R9 ;  /* 0x0000000902007986 */ /* 0x0005e8000c101908 */
[----:B------:R-:W3:Y:S02]  /*01e0*/  LDG.E R11, desc[UR8][R4.64+-0x18] ;  /* 0xffffe808040b7981 */ /* 0x000ee4000c1e1900 */
[----:B---3--:R-:W-:-:S04]  /*01f0*/  FFMA R8, R11, UR10, R6 ;  /* 0x0000000a0b087c23 */ /* 0x008fc80008000006 */
[----:B------:R-:W-:-:S05]  /*0200*/  FADD R11, R9, -R8 ;  /* 0x80000008090b7221 */ /* 0x000fca0000000000 */
[----:B------:R3:W-:Y:S04]  /*0210*/  STG.E desc[UR8][R2.64], R11 ;  /* 0x0000000b02007986 */ /* 0x0007e8000c101908 */
[----:B------:R-:W4:Y:S02]  /*0220*/  LDG.E R13, desc[UR8][R4.64+-0x14] ;  /* 0xffffec08040d7981 */ /* 0x000f24000c1e1900 */
[----:B----4-:R-:W-:-:S04]  /*0230*/  FFMA R8, R13, UR10, R6 ;  /* 0x0000000a0d087c23 */ /* 0x010fc80008000006 */
[----:B-1----:R-:W-:-:S05]  /*0240*/  FADD R7, R11, -R8 ;  /* 0x800000080b077221 */ /* 0x002fca0000000000 */
[----:B------:R1:W-:Y:S04]  /*0250*/  STG.E desc[UR8][R2.64], R7 ;  /* 0x0000000702007986 */ /* 0x0003e8000c101908 */
[----:B------:R-:W4:Y:S02]  /*0260*/  LDG.E R13, desc[UR8][R4.64+-0x10] ;  /* 0xfffff008040d7981 */ /* 0x000f24000c1e1900 */
[----:B----4-:R-:W-:-:S04]  /*0270*/  FFMA R8, R13, UR10, R6 ;  /* 0x0000000a0d087c23 */ /* 0x010fc80008000006 */
[----:B--2---:R-:W-:-:S05]  /*0280*/  FADD R9, R7, -R8 ;  /* 0x8000000807097221 */ /* 0x004fca0000000000 */
[----:B------:R2:W-:Y:S04]  /*0290*/  STG.E desc[UR8][R2.64], R9 ;  /* 0x0000000902007986 */ /* 0x0005e8000c101908 */
[----:B------:R-:W4:Y:S02]  /*02a0*/  LDG.E R13, desc[UR8][R4.64+-0xc] ;  /* 0xfffff408040d7981 */ /* 0x000f24000c1e1900 */
[----:B----4-:R-:W-:-:S04]  /*02b0*/  FFMA R8, R13, UR10, R6 ;  /* 0x0000000a0d087c23 */ /* 0x010fc80008000006 */
[----:B---3--:R-:W-:-:S05]  /*02c0*/  FADD R11, R9, -R8 ;  /* 0x80000008090b7221 */ /* 0x008fca0000000000 */
        /* <DEDUP_REMOVED lines=37> */
[----:B------:R-:W3:Y:S01]  /*0520*/  LDG.E R13, desc[UR8][R4.64+0x1c] ;  /* 0x00001c08040d7981 */ /* 0x000ee2000c1e1900 */
[----:B------:R-:W-:Y:S01]  /*0530*/  UIADD3 UR4, UPT, UPT, UR4, 0x10, URZ ;  /* 0x0000001004047890 */ /* 0x000fe2000fffe0ff */
[----:B------:R-:W-:-:S03]  /*0540*/  IADD3 R0, PT, PT, R0, 0x10, RZ ;  /* 0x0000001000007810 */ /* 0x000fc60007ffe0ff */
[----:B------:R-:W-:Y:S01]  /*0550*/  UISETP.NE.AND UP0, UPT, UR4, 0x200, UPT ;  /* 0x000002000400788c */ /* 0x000fe2000bf05270 */
[----:B---3--:R-:W-:-:S04]  /*0560*/  FFMA R6, R13, UR10, R6 ;  /* 0x0000000a0d067c23 */ /* 0x008fc80008000006 */
[----:B-1----:R-:W-:-:S05]  /*0570*/  FADD R7, R11, -R6 ;  /* 0x800000060b077221 */ /* 0x002fca0000000000 */
[----:B------:R2:W-:Y:S01]  /*0580*/  STG.E desc[UR8][R2.64], R7 ;  /* 0x0000000702007986 */ /* 0x0005e2000c101908 */
[----:B------:R-:W-:Y:S05]  /*0590*/  BRA.U UP0, `(.L_x_1) ;  /* 0xfffffff900e07547 */ /* 0x000fea000b83ffff */
[----:B------:R-:W-:Y:S05]  /*05a0*/  EXIT ;  /* 0x000000000000794d */ /* 0x000fea0003800000 */
.L_x_2:
        /* <DEDUP_REMOVED lines=13> */
.L_x_31:


//--------------------- .text._Z14biasesIncreasePfS_fi --------------------------
	.section	.text._Z14biasesIncreasePfS_fi,"ax",@progbits
	.align	128
        .global         _Z14biasesIncreasePfS_fi
        .type           _Z14biasesIncreasePfS_fi,@function
        .size           _Z14biasesIncreasePfS_fi,(.L_x_32 - _Z14biasesIncreasePfS_fi)
        .other          _Z14biasesIncreasePfS_fi,@"STO_CUDA_ENTRY STV_DEFAULT"
_Z14biasesIncreasePfS_fi:
.text._Z14biasesIncreasePfS_fi:
        /* <DEDUP_REMOVED lines=15> */
[----:B------:R-:W-:-:S03]  /*00f0*/  SHF.L.U32 R9, R9, 0x9, RZ ;  /* 0x0000000909097819 */ /* 0x000fc600000006ff */
[----:B------:R-:W-:Y:S02]  /*0100*/  UIADD3.X UR5, UPT, UPT, URZ, UR5, URZ, UP0, !UPT ;  /* 0x00000005ff057290 */ /* 0x000fe400087fe4ff */
[----:B------:R-:W-:Y:S01]  /*0110*/  MOV R4, UR4 ;  /* 0x0000000400047c02 */ /* 0x000fe20008000f00 */
[----:B------:R-:W-:-:S03]  /*0120*/  UMOV UR4, URZ ;  /* 0x000000ff00047c82 */ /* 0x000fc60008000000 */
[----:B0--3--:R-:W-:-:S07]  /*0130*/  MOV R5, UR5 ;  /* 0x0000000500057c02 */ /* 0x009fce0008000f00 */
.L_x_3:
[----:B------:R-:W-:-:S05]  /*0140*/  IMAD.WIDE R6, R9, 0x4, R4 ;  /* 0x0000000409067825 */ /* 0x000fca00078e0204 */
[----:B--2---:R-:W2:Y:S02]  /*0150*/  LDG.E R0, desc[UR6][R6.64+-0x20] ;  /* 0xffffe00606007981 */ /* 0x004ea4000c1e1900 */
[----:B--2--5:R-:W-:-:S05]  /*0160*/  FFMA R11, R0, UR8, R11 ;  /* 0x00000008000b7c23 */ /* 0x024fca000800000b */
[----:B------:R0:W-:Y:S04]  /*0170*/  STG.E desc[UR6][R2.64], R11 ;  /* 0x0000000b02007986 */ /* 0x0001e8000c101906 */
[----:B------:R-:W2:Y:S02]  /*0180*/  LDG.E R0, desc[UR6][R6.64+-0x1c] ;  /* 0xffffe40606007981 */ /* 0x000ea4000c1e1900 */
[----:B--2---:R-:W-:-:S05]  /*0190*/  FFMA R13, R0, UR8, R11 ;  /* 0x00000008000d7c23 */ /* 0x004fca000800000b */
[----:B------:R1:W-:Y:S04]  /*01a0*/  STG.E desc[UR6][R2.64], R13 ;  /* 0x0000000d02007986 */ /* 0x0003e8000c101906 */
[----:B------:R-:W2:Y:S02]  /*01b0*/  LDG.E R0, desc[UR6][R6.64+-0x18] ;  /* 0xffffe80606007981 */ /* 0x000ea4000c1e1900 */
[----:B--2---:R-:W-:-:S05]  /*01c0*/  FFMA R15, R0, UR8, R13 ;  /* 0x00000008000f7c23 */ /* 0x004fca000800000d */
[----:B------:R2:W-:Y:S04]  /*01d0*/  STG.E desc[UR6][R2.64], R15 ;  /* 0x0000000f02007986 */ /* 0x0005e8000c101906 */
[----:B------:R-:W3:Y:S02]  /*01e0*/  LDG.E R0, desc[UR6][R6.64+-0x14] ;  /* 0xffffec0606007981 */ /* 0x000ee4000c1e1900 */
[----:B---3--:R-:W-:-:S05]  /*01f0*/  FFMA R17, R0, UR8, R15 ;  /* 0x0000000800117c23 */ /* 0x008fca000800000f */
[----:B------:R3:W-:Y:S04]  /*0200*/  STG.E desc[UR6][R2.64], R17 ;  /* 0x0000001102007986 */ /* 0x0007e8000c101906 */
[----:B------:R-:W0:Y:S02]  /*0210*/  LDG.E R0, desc[UR6][R6.64+-0x10] ;  /* 0xfffff00606007981 */ /* 0x000e24000c1e1900 */
[----:B0-----:R-:W-:-:S05]  /*0220*/  FFMA R11, R0, UR8, R17 ;  /* 0x00000008000b7c23 */ /* 0x001fca0008000011 */
[----:B------:R0:W-:Y:S04]  /*0230*/  STG.E desc[UR6][R2.64], R11 ;  /* 0x0000000b02007986 */ /* 0x0001e8000c101906 */
[----:B------:R-:W1:Y:S02]  /*0240*/  LDG.E R0, desc[UR6][R6.64+-0xc] ;  /* 0xfffff40606007981 */ /* 0x000e64000c1e1900 */
[----:B-1----:R-:W-:-:S05]  /*0250*/  FFMA R13, R0, UR8, R11 ;  /* 0x00000008000d7c23 */ /* 0x002fca000800000b */
        /* <DEDUP_REMOVED lines=9> */
[----:B------:R-:W-:Y:S04]  /*02f0*/  STG.E desc[UR6][R2.64], R11 ;  /* 0x0000000b02007986 */ /* 0x000fe8000c101906 */
        /* <DEDUP_REMOVED lines=18> */
[----:B------:R-:W2:Y:S01]  /*0420*/  LDG.E R0, desc[UR6][R6.64+0x1c] ;  /* 0x00001c0606007981 */ /* 0x000ea2000c1e1900 */
[----:B------:R-:W-:-:S05]  /*0430*/  IADD3 R11, PT, PT, R9, 0x10, RZ ;  /* 0x00000010090b7810 */ /* 0x000fca0007ffe0ff */
[----:B------:R-:W-:-:S04]  /*0440*/  IMAD.WIDE R10, R11, 0x4, R4 ;  /* 0x000000040b0a7825 */ /* 0x000fc800078e0204 */
[----:B--2---:R-:W-:-:S05]  /*0450*/  FFMA R17, R0, UR8, R15 ;  /* 0x0000000800117c23 */ /* 0x004fca000800000f */
[----:B------:R2:W-:Y:S04]  /*0460*/  STG.E desc[UR6][R2.64], R17 ;  /* 0x0000001102007986 */ /* 0x0005e8000c101906 */
[----:B------:R-:W3:Y:S02]  /*0470*/  LDG.E R0, desc[UR6][R10.64+-0x20] ;  /* 0xffffe0060a007981 */ /* 0x000ee4000c1e1900 */
[----:B---3--:R-:W-:-:S05]  /*0480*/  FFMA R19, R0, UR8, R17 ;  /* 0x0000000800137c23 */ /* 0x008fca0008000011 */
[----:B------:R-:W-:Y:S04]  /*0490*/  STG.E desc[UR6][R2.64], R19 ;  /* 0x0000001302007986 */ /* 0x000fe8000c101906 */
[----:B------:R-:W0:Y:S02]  /*04a0*/  LDG.E R0, desc[UR6][R10.64+-0x1c] ;  /* 0xffffe4060a007981 */ /* 0x000e24000c1e1900 */
[----:B0-----:R-:W-:-:S05]  /*04b0*/  FFMA R13, R0, UR8, R19 ;  /* 0x00000008000d7c23 */ /* 0x001fca0008000013 */
[----:B------:R0:W-:Y:S04]  /*04c0*/  STG.E desc[UR6][R2.64], R13 ;  /* 0x0000000d02007986 */ /* 0x0001e8000c101906 */
[----:B------:R-:W3:Y:S02]  /*04d0*/  LDG.E R0, desc[UR6][R10.64+-0x18] ;  /* 0xffffe8060a007981 */ /* 0x000ee4000c1e1900 */
[----:B---3--:R-:W-:-:S05]  /*04e0*/  FFMA R7, R0, UR8, R13 ;  /* 0x0000000800077c23 */ /* 0x008fca000800000d */
[----:B------:R3:W-:Y:S04]  /*04f0*/  STG.E desc[UR6][R2.64], R7 ;  /* 0x0000000702007986 */ /* 0x0007e8000c101906 */
[----:B------:R-:W1:Y:S02]  /*0500*/  LDG.E R0, desc[UR6][R10.64+-0x14] ;  /* 0xffffec060a007981 */ /* 0x000e64000c1e1900 */
[----:B-1----:R-:W-:-:S05]  /*0510*/  FFMA R15, R0, UR8, R7 ;  /* 0x00000008000f7c23 */ /* 0x002fca0008000007 */
[----:B------:R1:W-:Y:S04]  /*0520*/  STG.E desc[UR6][R2.64], R15 ;  /* 0x0000000f02007986 */ /* 0x0003e8000c101906 */
[----:B------:R-:W2:Y:S02]  /*0530*/  LDG.E R0, desc[UR6][R10.64+-0x10] ;  /* 0xfffff0060a007981 */ /* 0x000ea4000c1e1900 */
[----:B--2---:R-:W-:-:S05]  /*0540*/  FFMA R17, R0, UR8, R15 ;  /* 0x0000000800117c23 */ /* 0x004fca000800000f */
[----:B------:R2:W-:Y:S04]  /*0550*/  STG.E desc[UR6][R2.64], R17 ;  /* 0x0000001102007986 */ /* 0x0005e8000c101906 */
        /* <DEDUP_REMOVED lines=14> */
[----:B------:R-:W-:Y:S04]  /*0640*/  STG.E desc[UR6][R2.64], R13 ;  /* 0x0000000d02007986 */ /* 0x000fe8000c101906 */
        /* <DEDUP_REMOVED lines=15> */
[----:B------:R-:W1:Y:S01]  /*0740*/  LDG.E R0, desc[UR6][R10.64+0x1c] ;  /* 0x00001c060a007981 */ /* 0x000e62000c1e1900 */
[----:B------:R-:W-:-:S05]  /*0750*/  IADD3 R13, PT, PT, R9, 0x20, RZ ;  /* 0x00000020090d7810 */ /* 0x000fca0007ffe0ff */
[----:B------:R-:W-:-:S04]  /*0760*/  IMAD.WIDE R12, R13, 0x4, R4 ;  /* 0x000000040d0c7825 */ /* 0x000fc800078e0204 */
[----:B-1----:R-:W-:-:S05]  /*0770*/  FFMA R15, R0, UR8, R7 ;  /* 0x00000008000f7c23 */ /* 0x002fca0008000007 */
[----:B------:R1:W-:Y:S04]  /*0780*/  STG.E desc[UR6][R2.64], R15 ;  /* 0x0000000f02007986 */ /* 0x0003e8000c101906 */
[----:B------:R-:W2:Y:S02]  /*0790*/  LDG.E R0, desc[UR6][R12.64+-0x20] ;  /* 0xffffe0060c007981 */ /* 0x000ea4000c1e1900 */
        /* <DEDUP_REMOVED lines=41> */
[----:B------:R-:W4:Y:S02]  /*0a30*/  LDG.E R0, desc[UR6][R12.64+0x18] ;  /* 0x000018060c007981 */ /* 0x000f24000c1e1900 */
[----:B----4-:R-:W-:-:S05]  /*0a40*/  FFMA R19, R0, UR8, R17 ;  /* 0x0000000800137c23 */ /* 0x010fca0008000011 */
[----:B------:R-:W-:Y:S04]  /*0a50*/  STG.E desc[UR6][R2.64], R19 ;  /* 0x0000001302007986 */ /* 0x000fe8000c101906 */
[----:B------:R-:W4:Y:S01]  /*0a60*/  LDG.E R0, desc[UR6][R12.64+0x1c] ;  /* 0x00001c060c007981 */ /* 0x000f22000c1e1900 */
[----:B0-----:R-:W-:-:S05]  /*0a70*/  IADD3 R7, PT, PT, R9, 0x30, RZ ;  /* 0x0000003009077810 */ /* 0x001fca0007ffe0ff */
[----:B------:R-:W-:-:S04]  /*0a80*/  IMAD.WIDE R6, R7, 0x4, R4 ;  /* 0x0000000407067825 */ /* 0x000fc800078e0204 */
[----:B----4-:R-:W-:-:S05]  /*0a90*/  FFMA R21, R0, UR8, R19 ;  /* 0x0000000800157c23 */ /* 0x010fca0008000013 */
[----:B------:R-:W-:Y:S04]  /*0aa0*/  STG.E desc[UR6][R2.64], R21 ;  /* 0x0000001502007986 */ /* 0x000fe8000c101906 */
[----:B------:R-:W3:Y:S02]  /*0ab0*/  LDG.E R0, desc[UR6][R6.64+-0x20] ;  /* 0xffffe00606007981 */ /* 0x000ee4000c1e1900 */
[----:B---3--:R-:W-:-:S05]  /*0ac0*/  FFMA R11, R0, UR8, R21 ;  /* 0x00000008000b7c23 */ /* 0x008fca0008000015 */
[----:B------:R0:W-:Y:S04]  /*0ad0*/  STG.E desc[UR6][R2.64], R11 ;  /* 0x0000000b02007986 */ /* 0x0001e8000c101906 */
[----:B------:R-:W1:Y:S02]  /*0ae0*/  LDG.E R0, desc[UR6][R6.64+-0x1c] ;  /* 0xffffe40606007981 */ /* 0x000e64000c1e1900 */
[----:B-1----:R-:W-:-:S05]  /*0af0*/  FFMA R15, R0, UR8, R11 ;  /* 0x00000008000f7c23 */ /* 0x002fca000800000b */
[----:B------:R1:W-:Y:S04]  /*0b00*/  STG.E desc[UR6][R2.64], R15 ;  /* 0x0000000f02007986 */ /* 0x0003e8000c101906 */
[----:B------:R-:W3:Y:S02]  /*0b10*/  LDG.E R0, desc[UR6][R6.64+-0x18] ;  /* 0xffffe80606007981 */ /* 0x000ee4000c1e1900 */
[----:B---3--:R-:W-:-:S05]  /*0b20*/  FFMA R13, R0, UR8, R15 ;  /* 0x00000008000d7c23 */ /* 0x008fca000800000f */
[----:B------:R3:W-:Y:S04]  /*0b30*/  STG.E desc[UR6][R2.64], R13 ;  /* 0x0000000d02007986 */ /* 0x0007e8000c101906 */
[----:B------:R-:W2:Y:S02]  /*0b40*/  LDG.E R0, desc[UR6][R6.64+-0x14] ;  /* 0xffffec0606007981 */ /* 0x000ea4000c1e1900 */
[----:B--2---:R-:W-:-:S05]  /*0b50*/  FFMA R17, R0, UR8, R13 ;  /* 0x0000000800117c23 */ /* 0x004fca000800000d */
[----:B------:R2:W-:Y:S04]  /*0b60*/  STG.E desc[UR6][R2.64], R17 ;  /* 0x0000001102007986 */ /* 0x0005e8000c101906 */
[----:B------:R-:W0:Y:S02]  /*0b70*/  LDG.E R0, desc[UR6][R6.64+-0x10] ;  /* 0xfffff00606007981 */ /* 0x000e24000c1e1900 */
[----:B0-----:R-:W-:-:S05]  /*0b80*/  FFMA R11, R0, UR8, R17 ;  /* 0x00000008000b7c23 */ /* 0x001fca0008000011 */
        /* <DEDUP_REMOVED lines=12> */
[----:B------:R-:W-:Y:S04]  /*0c50*/  STG.E desc[UR6][R2.64], R11 ;  /* 0x0000000b02007986 */ /* 0x000fe8000c101906 */
        /* <DEDUP_REMOVED lines=18> */
[----:B------:R-:W3:Y:S01]  /*0d80*/  LDG.E R0, desc[UR6][R6.64+0x1c] ;  /* 0x00001c0606007981 */ /* 0x000ee2000c1e1900 */
[----:B------:R-:W-:Y:S01]  /*0d90*/  UIADD3 UR4, UPT, UPT, UR4, 0x40, URZ ;  /* 0x0000004004047890 */ /* 0x000fe2000fffe0ff */
[----:B------:R-:W-:-:S03]  /*0da0*/  IADD3 R9, PT, PT, R9, 0x40, RZ ;  /* 0x0000004009097810 */ /* 0x000fc60007ffe0ff */
[----:B------:R-:W-:Y:S01]  /*0db0*/  UISETP.NE.AND UP0, UPT, UR4, 0x200, UPT ;  /* 0x000002000400788c */ /* 0x000fe2000bf05270 */
[----:B---3--:R-:W-:-:S05]  /*0dc0*/  FFMA R11, R0, UR8, R13 ;  /* 0x00000008000b7c23 */ /* 0x008fca000800000d */
[----:B------:R2:W-:Y:S03]  /*0dd0*/  STG.E desc[UR6][R2.64], R11 ;  /* 0x0000000b02007986 */ /* 0x0005e6000c101906 */
[----:B------:R-:W-:Y:S05]  /*0de0*/  BRA.U UP0, `(.L_x_3) ;  /* 0xfffffff100d47547 */ /* 0x000fea000b83ffff */
[----:B------:R-:W-:Y:S05]  /*0df0*/  EXIT ;  /* 0x000000000000794d */ /* 0x000fea0003800000 */
.L_x_4:
        /* <DEDUP_REMOVED lines=16> */
.L_x_32:


//--------------------- .text._Z11arrayDividePfS_ --------------------------
	.section	.text._Z11arrayDividePfS_,"ax",@progbits
	.align	128
        .global         _Z11arrayDividePfS_
        .type           _Z11arrayDividePfS_,@function
        .size           _Z11arrayDividePfS_,(.L_x_28 - _Z11arrayDividePfS_)
        .other          _Z11arrayDividePfS_,@"STO_CUDA_ENTRY STV_DEFAULT"
_Z11arrayDividePfS_:
.text._Z11arrayDividePfS_:
[----:B------:R-:W-:Y:S01]  /*0000*/  LDC R1, c[0x0][0x37c] ;  /* 0x0000df00ff017b82 */ /* 0x000fe20000000800 */
[----:B------:R-:W0:Y:S07]  /*0010*/  S2R R0, SR_TID.X ;  /* 0x0000000000007919 */ /* 0x000e2e0000002100 */
[----:B------:R-:W0:Y:S08]  /*0020*/  S2UR UR4, SR_CTAID.X ;  /* 0x00000000000479c3 */ /* 0x000e300000002500 */
[----:B------:R-:W0:Y:S08]  /*0030*/  LDC R7, c[0x0][0x360] ;  /* 0x0000d800ff077b82 */ /* 0x000e300000000800 */
[----:B------:R-:W1:Y:S01]  /*0040*/  LDC.64 R2, c[0x0][0x388] ;  /* 0x0000e200ff027b82 */ /* 0x000e620000000a00 */
[----:B0-----:R-:W-:Y:S01]  /*0050*/  IMAD R7, R7, UR4, R0 ;  /* 0x0000000407077c24 */ /* 0x001fe2000f8e0200 */
[----:B------:R-:W0:Y:S04]  /*0060*/  LDCU.64 UR4, c[0x0][0x358] ;  /* 0x00006b00ff0477ac */ /* 0x000e280008000a00 */
[----:B------:R-:W-:-:S04]  /*0070*/  SHF.R.S32.HI R0, RZ, 0x1f, R7 ;  /* 0x0000001fff007819 */ /* 0x000fc80000011407 */
[----:B------:R-:W-:-:S04]  /*0080*/  LEA.HI R0, R0, R7, RZ, 0x9 ;  /* 0x0000000700007211 */ /* 0x000fc800078f48ff */
[----:B------:R-:W-:-:S05]  /*0090*/  LOP3.LUT R0, R0, 0xfffffe00, RZ, 0xc0, !PT ;  /* 0xfffffe0000007812 */ /* 0x000fca00078ec0ff */
[----:B------:R-:W-:-:S04]  /*00a0*/  IMAD.IADD R5, R7, 0x1, -R0 ;  /* 0x0000000107057824 */ /* 0x000fc800078e0a00 */
[----:B-1----:R-:W-:-:S06]  /*00b0*/  IMAD.WIDE R2, R5, 0x4, R2 ;  /* 0x0000000405027825 */ /* 0x002fcc00078e0202 */
[----:B0-----:R-:W2:Y:S02]  /*00c0*/  LDG.E R3, desc[UR4][R2.64] ;  /* 0x0000000402037981 */ /* 0x001ea4000c1e1900 */
[----:B--2---:R-:W-:-:S13]  /*00d0*/  FSETP.GT.AND P0, PT, R3, RZ, PT ;  /* 0x000000ff0300720b */ /* 0x004fda0003f04000 */
[----:B------:R-:W-:Y:S05]  /*00e0*/  @!P0 EXIT ;  /* 0x000000000000894d */ /* 0x000fea0003800000 */
[----:B------:R-:W0:Y:S02]  /*00f0*/  LDC.64 R4, c[0x0][0x380] ;  /* 0x0000e000ff047b82 */ /* 0x000e240000000a00 */
[----:B0-----:R-:W-:-:S05]  /*0100*/  IMAD.WIDE R4, R7, 0x4, R4 ;  /* 0x0000000407047825 */ /* 0x001fca00078e0204 */
[----:B------:R-:W2:Y:S01]  /*0110*/  LDG.E R0, desc[UR4][R4.64] ;  /* 0x0000000404007981 */ /* 0x000ea2000c1e1900 */
[----:B------:R-:W0:Y:S01]  /*0120*/  MUFU.RCP R2, R3 ;  /* 0x0000000300027308 */ /* 0x000e220000001000 */
[----:B------:R-:W-:Y:S01]  /*0130*/  BSSY.RECONVERGENT B0, `(.L_x_5) ;  /* 0x000000b000007945 */ /* 0x000fe20003800200 */
[----:B0-----:R-:W-:-:S04]  /*0140*/  FFMA R7, -R3, R2, 1 ;  /* 0x3f80000003077423 */ /* 0x001fc80000000102 */
[----:B------:R-:W-:Y:S02]  /*0150*/  FFMA R7, R2, R7, R2 ;  /* 0x0000000702077223 */ /* 0x000fe40000000002 */
[----:B--2---:R-:W0:Y:S02]  /*0160*/  FCHK P0, R0, R3 ;  /* 0x0000000300007302 */ /* 0x004e240000000000 */
[----:B------:R-:W-:-:S04]  /*0170*/  FFMA R2, R0, R7, RZ ;  /* 0x0000000700027223 */ /* 0x000fc800000000ff */
[----:B------:R-:W-:-:S04]  /*0180*/  FFMA R6, -R3, R2, R0 ;  /* 0x0000000203067223 */ /* 0x000fc80000000100 */
[----:B------:R-:W-:Y:S01]  /*0190*/  FFMA R7, R7, R6, R2 ;  /* 0x0000000607077223 */ /* 0x000fe20000000002 */
[----:B0-----:R-:W-:Y:S06]  /*01a0*/  @!P0 BRA `(.L_x_6) ;  /* 0x00000000000c8947 */ /* 0x001fec0003800000 */
[----:B------:R-:W-:-:S07]  /*01b0*/  MOV R2, 0x1d0 ;  /* 0x000001d000027802 */ /* 0x000fce0000000f00 */
[----:B------:R-:W-:Y:S05]  /*01c0*/  CALL.REL.NOINC `($__internal_0_$__cuda_sm3x_div_rn_noftz_f32_slowpath) ;  /* 0x0000000000107944 */ /* 0x000fea0003c00000 */
[----:B------:R-:W-:-:S07]  /*01d0*/  IMAD.MOV.U32 R7, RZ, RZ, R0 ;  /* 0x000000ffff077224 */ /* 0x000fce00078e0000 */
.L_x_6:
[----:B------:R-:W-:Y:S05]  /*01e0*/  BSYNC.RECONVERGENT B0 ;  /* 0x0000000000007941 */ /* 0x000fea0003800200 */
.L_x_5:
[----:B------:R-:W-:Y:S01]  /*01f0*/  STG.E desc[UR4][R4.64], R7 ;  /* 0x0000000704007986 */ /* 0x000fe2000c101904 */
[----:B------:R-:W-:Y:S05]  /*0200*/  EXIT ;  /* 0x000000000000794d */ /* 0x000fea0003800000 */
        .weak           $__internal_0_$__cuda_sm3x_div_rn_noftz_f32_slowpath
        .type           $__internal_0_$__cuda_sm3x_div_rn_noftz_f32_slowpath,@function
        .size           $__internal_0_$__cuda_sm3x_div_rn_noftz_f32_slowpath,(.L_x_28 - $__internal_0_$__cuda_sm3x_div_rn_noftz_f32_slowpath)
$__internal_0_$__cuda_sm3x_div_rn_noftz_f32_slowpath:
[--C-:B------:R-:W-:Y:S01]  /*0210*/  SHF.R.U32.HI R7, RZ, 0x17, R3.reuse ;  /* 0x00000017ff077819 */ /* 0x100fe20000011603 */
[----:B------:R-:W-:Y:S01]  /*0220*/  BSSY.RECONVERGENT B1, `(.L_x_7) ;  /* 0x0000064000017945 */ /* 0x000fe20003800200 */
[--C-:B------:R-:W-:Y:S01]  /*0230*/  SHF.R.U32.HI R6, RZ, 0x17, R0.reuse ;  /* 0x00000017ff067819 */ /* 0x100fe20000011600 */
[----:B------:R-:W-:Y:S01]  /*0240*/  IMAD.MOV.U32 R8, RZ, RZ, R0 ;  /* 0x000000ffff087224 */ /* 0x000fe200078e0000 */
[----:B------:R-:W-:Y:S01]  /*0250*/  LOP3.LUT R7, R7, 0xff, RZ, 0xc0, !PT ;  /* 0x000000ff07077812 */ /* 0x000fe200078ec0ff */
[----:B------:R-:W-:Y:S01]  /*0260*/  IMAD.MOV.U32 R9, RZ, RZ, R3 ;  /* 0x000000ffff097224 */ /* 0x000fe200078e0003 */
[----:B------:R-:W-:-:S03]  /*0270*/  LOP3.LUT R6, R6, 0xff, RZ, 0xc0, !PT ;  /* 0x000000ff06067812 */ /* 0x000fc600078ec0ff */
[----:B------:R-:W-:Y:S02]  /*0280*/  VIADD R12, R7, 0xffffffff ;  /* 0xffffffff070c7836 */ /* 0x000fe40000000000 */
[----:B------:R-:W-:-:S03]  /*0290*/  VIADD R11, R6, 0xffffffff ;  /* 0xffffffff060b7836 */ /* 0x000fc60000000000 */
[----:B------:R-:W-:-:S04]  /*02a0*/  ISETP.GT.U32.AND P0, PT, R12, 0xfd, PT ;  /* 0x000000fd0c00780c */ /* 0x000fc80003f04070 */
[----:B------:R-:W-:-:S13]  /*02b0*/  ISETP.GT.U32.OR P0, PT, R11, 0xfd, P0 ;  /* 0x000000fd0b00780c */ /* 0x000fda0000704470 */
[----:B------:R-:W-:Y:S01]  /*02c0*/  @!P0 IMAD.MOV.U32 R10, RZ, RZ, RZ ;  /* 0x000000ffff0a8224 */ /* 0x000fe200078e00ff */
[----:B------:R-:W-:Y:S06]  /*02d0*/  @!P0 BRA `(.L_x_8) ;  /* 0x00000000005c8947 */ /* 0x000fec0003800000 */
[----:B------:R-:W-:Y:S02]  /*02e0*/  FSETP.GTU.FTZ.AND P0, PT, |R0|, +INF , PT ;  /* 0x7f8000000000780b */ /* 0x000fe40003f1c200 */
[----:B------:R-:W-:-:S04]  /*02f0*/  FSETP.GTU.FTZ.AND P1, PT, |R3|, +INF , PT ;  /* 0x7f8000000300780b */ /* 0x000fc80003f3c200 */
[----:B------:R-:W-:-:S13]  /*0300*/  PLOP3.LUT P0, PT, P0, P1, PT, 0xf8, 0x8f ;  /* 0x00000000008f781c */ /* 0x000fda0000703f70 */
[----:B------:R-:W-:Y:S05]  /*0310*/  @P0 BRA `(.L_x_9) ;  /* 0x00000004004c0947 */ /* 0x000fea0003800000 */
[----:B------:R-:W-:-:S13]  /*0320*/  LOP3.LUT P0, RZ, R9, 0x7fffffff, R8, 0xc8, !PT ;  /* 0x7fffffff09ff7812 */ /* 0x000fda000780c808 */
[----:B------:R-:W-:Y:S05]  /*0330*/  @!P0 BRA `(.L_x_10) ;  /* 0x00000004003c8947 */ /* 0x000fea0003800000 */
[C---:B------:R-:W-:Y:S02]  /*0340*/  FSETP.NEU.FTZ.AND P2, PT, |R0|.reuse, +INF , PT ;  /* 0x7f8000000000780b */ /* 0x040fe40003f5d200 */
[----:B------:R-:W-:Y:S02]  /*0350*/  FSETP.NEU.FTZ.AND P1, PT, |R3|, +INF , PT ;  /* 0x7f8000000300780b */ /* 0x000fe40003f3d200 */
[----:B------:R-:W-:-:S11]  /*0360*/  FSETP.NEU.FTZ.AND P0, PT, |R0|, +INF , PT ;  /* 0x7f8000000000780b */ /* 0x000fd60003f1d200 */
[----:B------:R-:W-:Y:S05]  /*0370*/  @!P1 BRA !P2, `(.L_x_10) ;  /* 0x00000004002c9947 */ /* 0x000fea0005000000 */
[----:B------:R-:W-:-:S04]  /*0380*/  LOP3.LUT P2, RZ, R8, 0x7fffffff, RZ, 0xc0, !PT ;  /* 0x7fffffff08ff7812 */ /* 0x000fc8000784c0ff */
[----:B------:R-:W-:-:S13]  /*0390*/  PLOP3.LUT P1, PT, P1, P2, PT, 0x2f, 0xf2 ;  /* 0x0000000000f2781c */ /* 0x000fda0000f24577 */
[----:B------:R-:W-:Y:S05]  /*03a0*/  @P1 BRA `(.L_x_11) ;  /* 0x0000000400181947 */ /* 0x000fea0003800000 */
[----:B------:R-:W-:-:S04]  /*03b0*/  LOP3.LUT P1, RZ, R9, 0x7fffffff, RZ, 0xc0, !PT ;  /* 0x7fffffff09ff7812 */ /* 0x000fc8000782c0ff */
[----:B------:R-:W-:-:S13]  /*03c0*/  PLOP3.LUT P0, PT, P0, P1, PT, 0x2f, 0xf2 ;  /* 0x0000000000f2781c */ /* 0x000fda0000702577 */
[----:B------:R-:W-:Y:S05]  /*03d0*/  @P0 BRA `(.L_x_12) ;  /* 0x0000000400000947 */ /* 0x000fea0003800000 */
[----:B------:R-:W-:Y:S02]  /*03e0*/  ISETP.GE.AND P0, PT, R11, RZ, PT ;  /* 0x000000ff0b00720c */ /* 0x000fe40003f06270 */
[----:B------:R-:W-:-:S11]  /*03f0*/  ISETP.GE.AND P1, PT, R12, RZ, PT ;  /* 0x000000ff0c00720c */ /* 0x000fd60003f26270 */
[----:B------:R-:W-:Y:S02]  /*0400*/  @P0 IMAD.MOV.U32 R10, RZ, RZ, RZ ;  /* 0x000000ffff0a0224 */ /* 0x000fe400078e00ff */
[----:B------:R-:W-:Y:S01]  /*0410*/  @!P0 FFMA R8, R0, 1.84467440737095516160e+19, RZ ;  /* 0x5f80000000088823 */ /* 0x000fe200000000ff */
[----:B------:R-:W-:Y:S02]  /*0420*/  @!P0 IMAD.MOV.U32 R10, RZ, RZ, -0x40 ;  /* 0xffffffc0ff0a8424 */ /* 0x000fe400078e00ff */
[----:B------:R-:W-:Y:S02]  /*0430*/  @!P1 FFMA R9, R3, 1.84467440737095516160e+19, RZ ;  /* 0x5f80000003099823 */ /* 0x000fe400000000ff */
[----:B------:R-:W-:-:S07]  /*0440*/  @!P1 VIADD R10, R10, 0x40 ;  /* 0x000000400a0a9836 */ /* 0x000fce0000000000 */
.L_x_8:
[----:B------:R-:W-:Y:S01]  /*0450*/  LEA R0, R7, 0xc0800000, 0x17 ;  /* 0xc080000007007811 */ /* 0x000fe200078eb8ff */
[----:B------:R-:W-:Y:S01]  /*0460*/  VIADD R6, R6, 0xffffff81 ;  /* 0xffffff8106067836 */ /* 0x000fe20000000000 */
[----:B------:R-:W-:Y:S03]  /*0470*/  BSSY.RECONVERGENT B2, `(.L_x_13) ;  /* 0x0000035000027945 */ /* 0x000fe60003800200 */
[----:B------:R-:W-:Y:S01]  /*0480*/  IMAD.IADD R9, R9, 0x1, -R0 ;  /* 0x0000000109097824 */ /* 0x000fe200078e0a00 */
[C---:B------:R-:W-:Y:S01]  /*0490*/  IADD3 R7, PT, PT, R6.reuse, 0x7f, -R7 ;  /* 0x0000007f06077810 */ /* 0x040fe20007ffe807 */
[----:B------:R-:W-:Y:S02]  /*04a0*/  IMAD R0, R6, -0x800000, R8 ;  /* 0xff80000006007824 */ /* 0x000fe400078e0208 */
[----:B------:R-:W0:Y:S01]  /*04b0*/  MUFU.RCP R3, R9 ;  /* 0x0000000900037308 */ /* 0x000e220000001000 */
[----:B------:R-:W-:Y:S01]  /*04c0*/  FADD.FTZ R11, -R9, -RZ ;  /* 0x800000ff090b7221 */ /* 0x000fe20000010100 */
[----:B------:R-:W-:-:S03]  /*04d0*/  IMAD.IADD R7, R7, 0x1, R10 ;  /* 0x0000000107077824 */ /* 0x000fc600078e020a */
[----:B0-----:R-:W-:-:S04]  /*04e0*/  FFMA R12, R3, R11, 1 ;  /* 0x3f800000030c7423 */ /* 0x001fc8000000000b */
[----:B------:R-:W-:-:S04]  /*04f0*/  FFMA R12, R3, R12, R3 ;  /* 0x0000000c030c7223 */ /* 0x000fc80000000003 */
[----:B------:R-:W-:-:S04]  /*0500*/  FFMA R3, R0, R12, RZ ;  /* 0x0000000c00037223 */ /* 0x000fc800000000ff */
[----:B------:R-:W-:-:S04]  /*0510*/  FFMA R8, R11, R3, R0 ;  /* 0x000000030b087223 */ /* 0x000fc80000000000 */
[----:B------:R-:W-:-:S04]  /*0520*/  FFMA R13, R12, R8, R3 ;  /* 0x000000080c0d7223 */ /* 0x000fc80000000003 */
[----:B------:R-:W-:-:S04]  /*0530*/  FFMA R8, R11, R13, R0 ;  /* 0x0000000d0b087223 */ /* 0x000fc80000000000 */
[----:B------:R-:W-:-:S05]  /*0540*/  FFMA R0, R12, R8, R13 ;  /* 0x000000080c007223 */ /* 0x000fca000000000d */
[----:B------:R-:W-:-:S04]  /*0550*/  SHF.R.U32.HI R3, RZ, 0x17, R0 ;  /* 0x00000017ff037819 */ /* 0x000fc80000011600 */
[----:B------:R-:W-:-:S05]  /*0560*/  LOP3.LUT R3, R3, 0xff, RZ, 0xc0, !PT ;  /* 0x000000ff03037812 */ /* 0x000fca00078ec0ff */
[----:B------:R-:W-:-:S04]  /*0570*/  IMAD.IADD R9, R3, 0x1, R7 ;  /* 0x0000000103097824 */ /* 0x000fc800078e0207 */
[----:B------:R-:W-:-:S05]  /*0580*/  VIADD R3, R9, 0xffffffff ;  /* 0xffffffff09037836 */ /* 0x000fca0000000000 */
[----:B------:R-:W-:-:S13]  /*0590*/  ISETP.GE.U32.AND P0, PT, R3, 0xfe, PT ;  /* 0x000000fe0300780c */ /* 0x000fda0003f06070 */
[----:B------:R-:W-:Y:S05]  /*05a0*/  @!P0 BRA `(.L_x_14) ;  /* 0x0000000000808947 */ /* 0x000fea0003800000 */
[----:B------:R-:W-:-:S13]  /*05b0*/  ISETP.GT.AND P0, PT, R9, 0xfe, PT ;  /* 0x000000fe0900780c */ /* 0x000fda0003f04270 */
[----:B------:R-:W-:Y:S05]  /*05c0*/  @P0 BRA `(.L_x_15) ;  /* 0x00000000006c0947 */ /* 0x000fea0003800000 */
[----:B------:R-:W-:-:S13]  /*05d0*/  ISETP.GE.AND P0, PT, R9, 0x1, PT ;  /* 0x000000010900780c */ /* 0x000fda0003f06270 */
[----:B------:R-:W-:Y:S05]  /*05e0*/  @P0 BRA `(.L_x_16) ;  /* 0x0000000000740947 */ /* 0x000fea0003800000 */
[----:B------:R-:W-:Y:S02]  /*05f0*/  ISETP.GE.AND P0, PT, R9, -0x18, PT ;  /* 0xffffffe80900780c */ /* 0x000fe40003f06270 */
[----:B------:R-:W-:-:S11]  /*0600*/  LOP3.LUT R0, R0, 0x80000000, RZ, 0xc0, !PT ;  /* 0x8000000000007812 */ /* 0x000fd600078ec0ff */
[----:B------:R-:W-:Y:S05]  /*0610*/  @!P0 BRA `(.L_x_16) ;  /* 0x0000000000688947 */ /* 0x000fea0003800000 */
[CCC-:B------:R-:W-:Y:S01]  /*0620*/  FFMA.RZ R3, R12.reuse, R8.reuse, R13.reuse ;  /* 0x000000080c037223 */ /* 0x1c0fe2000000c00d */
[CCC-:B------:R-:W-:Y:S01]  /*0630*/  FFMA.RM R6, R12.reuse, R8.reuse, R13.reuse ;  /* 0x000000080c067223 */ /* 0x1c0fe2000000400d */
[C---:B------:R-:W-:Y:S02]  /*0640*/  ISETP.NE.AND P2, PT, R9.reuse, RZ, PT ;  /* 0x000000ff0900720c */ /* 0x040fe40003f45270 */
[----:B------:R-:W-:Y:S02]  /*0650*/  ISETP.NE.AND P1, PT, R9, RZ, PT ;  /* 0x000000ff0900720c */ /* 0x000fe40003f25270 */
[----:B------:R-:W-:Y:S01]  /*0660*/  LOP3.LUT R7, R3, 0x7fffff, RZ, 0xc0, !PT ;  /* 0x007fffff03077812 */ /* 0x000fe200078ec0ff */
[----:B------:R-:W-:Y:S01]  /*0670*/  FFMA.RP R3, R12, R8, R13 ;  /* 0x000000080c037223 */ /* 0x000fe2000000800d */
[----:B------:R-:W-:Y:S02]  /*0680*/  VIADD R8, R9, 0x20 ;  /* 0x0000002009087836 */ /* 0x000fe40000000000 */
[----:B------:R-:W-:Y:S01]  /*0690*/  LOP3.LUT R7, R7, 0x800000, RZ, 0xfc, !PT ;  /* 0x0080000007077812 */ /* 0x000fe200078efcff */
[----:B------:R-:W-:Y:S01]  /*06a0*/  IMAD.MOV R9, RZ, RZ, -R9 ;  /* 0x000000ffff097224 */ /* 0x000fe200078e0a09 */
[----:B------:R-:W-:-:S02]  /*06b0*/  FSETP.NEU.FTZ.AND P0, PT, R3, R6, PT ;  /* 0x000000060300720b */ /* 0x000fc40003f1d000 */
[----:B------:R-:W-:Y:S02]  /*06c0*/  SHF.L.U32 R8, R7, R8, RZ ;  /* 0x0000000807087219 */ /* 0x000fe400000006ff */
[----:B------:R-:W-:Y:S02]  /*06d0*/  SEL R6, R9, RZ, P2 ;  /* 0x000000ff09067207 */ /* 0x000fe40001000000 */
[----:B------:R-:W-:Y:S02]  /*06e0*/  ISETP.NE.AND P1, PT, R8, RZ, P1 ;  /* 0x000000ff0800720c */ /* 0x000fe40000f25270 */
[----:B------:R-:W-:Y:S02]  /*06f0*/  SHF.R.U32.HI R6, RZ, R6, R7 ;  /* 0x00000006ff067219 */ /* 0x000fe40000011607 */
[----:B------:R-:W-:Y:S02]  /*0700*/  PLOP3.LUT P0, PT, P0, P1, PT, 0xf8, 0x8f ;  /* 0x00000000008f781c */ /* 0x000fe40000703f70 */
[----:B------:R-:W-:-:S02]  /*0710*/  SHF.R.U32.HI R8, RZ, 0x1, R6 ;  /* 0x00000001ff087819 */ /* 0x000fc40000011606 */
[----:B------:R-:W-:-:S04]  /*0720*/  SEL R3, RZ, 0x1, !P0 ;  /* 0x00000001ff037807 */ /* 0x000fc80004000000 */
[----:B------:R-:W-:-:S04]  /*0730*/  LOP3.LUT R3, R3, 0x1, R8, 0xf8, !PT ;  /* 0x0000000103037812 */ /* 0x000fc800078ef808 */
[----:B------:R-:W-:-:S05]  /*0740*/  LOP3.LUT R3, R3, R6, RZ, 0xc0, !PT ;  /* 0x0000000603037212 */ /* 0x000fca00078ec0ff */
[----:B------:R-:W-:-:S05]  /*0750*/  IMAD.IADD R3, R8, 0x1, R3 ;  /* 0x0000000108037824 */ /* 0x000fca00078e0203 */
[----:B------:R-:W-:Y:S01]  /*0760*/  LOP3.LUT R0, R3, R0, RZ, 0xfc, !PT ;  /* 0x0000000003007212 */ /* 0x000fe200078efcff */
[----:B------:R-:W-:Y:S06]  /*0770*/  BRA `(.L_x_16) ;  /* 0x0000000000107947 */ /* 0x000fec0003800000 */
.L_x_15:
[----:B------:R-:W-:-:S04]  /*0780*/  LOP3.LUT R0, R0, 0x80000000, RZ, 0xc0, !PT ;  /* 0x8000000000007812 */ /* 0x000fc800078ec0ff */
[----:B------:R-:W-:Y:S01]  /*0790*/  LOP3.LUT R0, R0, 0x7f800000, RZ, 0xfc, !PT ;  /* 0x7f80000000007812 */ /* 0x000fe200078efcff */
[----:B------:R-:W-:Y:S06]  /*07a0*/  BRA `(.L_x_16) ;  /* 0x0000000000047947 */ /* 0x000fec0003800000 */
.L_x_14:
[----:B------:R-:W-:-:S07]  /*07b0*/  IMAD R0, R7, 0x800000, R0 ;  /* 0x0080000007007824 */ /* 0x000fce00078e0200 */
.L_x_16:
[----:B------:R-:W-:Y:S05]  /*07c0*/  BSYNC.RECONVERGENT B2 ;  /* 0x0000000000027941 */ /* 0x000fea0003800200 */
.L_x_13:
[----:B------:R-:W-:Y:S05]  /*07d0*/  BRA `(.L_x_17) ;  /* 0x0000000000207947 */ /* 0x000fea0003800000 */
.L_x_12:
[----:B------:R-:W-:-:S04]  /*07e0*/  LOP3.LUT R0, R9, 0x80000000, R8, 0x48, !PT ;  /* 0x8000000009007812 */ /* 0x000fc800078e4808 */
[----:B------:R-:W-:Y:S01]  /*07f0*/  LOP3.LUT R0, R0, 0x7f800000, RZ, 0xfc, !PT ;  /* 0x7f80000000007812 */ /* 0x000fe200078efcff */
[----:B------:R-:W-:Y:S06]  /*0800*/  BRA `(.L_x_17) ;  /* 0x0000000000147947 */ /* 0x000fec0003800000 */
.L_x_11:
[----:B------:R-:W-:Y:S01]  /*0810*/  LOP3.LUT R0, R9, 0x80000000, R8, 0x48, !PT ;  /* 0x8000000009007812 */ /* 0x000fe200078e4808 */
[----:B------:R-:W-:Y:S06]  /*0820*/  BRA `(.L_x_17) ;  /* 0x00000000000c7947 */ /* 0x000fec0003800000 */
.L_x_10:
[----:B------:R-:W0:Y:S01]  /*0830*/  MUFU.RSQ R0, -QNAN ;  /* 0xffc0000000007908 */ /* 0x000e220000001400 */
[----:B------:R-:W-:Y:S05]  /*0840*/  BRA `(.L_x_17) ;  /* 0x0000000000047947 */ /* 0x000fea0003800000 */
.L_x_9:
[----:B------:R-:W-:-:S07]  /*0850*/  FADD.FTZ R0, R0, R3 ;  /* 0x0000000300007221 */ /* 0x000fce0000010000 */
.L_x_17:
[----:B------:R-:W-:Y:S05]  /*0860*/  BSYNC.RECONVERGENT B1 ;  /* 0x0000000000017941 */ /* 0x000fea0003800200 */
.L_x_7:
[----:B------:R-:W-:-:S04]  /*0870*/  IMAD.MOV.U32 R3, RZ, RZ, 0x0 ;  /* 0x00000000ff037424 */ /* 0x000fc800078e00ff */
[----:B0-----:R-:W-:Y:S05]  /*0880*/  RET.REL.NODEC R2 `(_Z11arrayDividePfS_) ;  /* 0xfffffff402dc7950 */ /* 0x001fea0003c3ffff */
.L_x_18:
        /* <DEDUP_REMOVED lines=15> */
.L_x_28:


//--------------------- .text._Z7softmaxPfS_      --------------------------
	.section	.text._Z7softmaxPfS_,"ax",@progbits
	.align	128
        .global         _Z7softmaxPfS_
        .type           _Z7softmaxPfS_,@function
        .size           _Z7softmaxPfS_,(.L_x_34 - _Z7softmaxPfS_)
        .other          _Z7softmaxPfS_,@"STO_CUDA_ENTRY STV_DEFAULT"
_Z7softmaxPfS_:
.text._Z7softmaxPfS_:
[----:B------:R-:W-:Y:S01]  /*0000*/  LDC R1, c[0x0][0x37c] ;  /* 0x0000df00ff017b82 */ /* 0x000fe20000000800 */
[----:B------:R-:W0:Y:S07]  /*0010*/  S2R R0, SR_TID.X ;  /* 0x0000000000007919 */ /* 0x000e2e0000002100 */
[----:B------:R-:W0:Y:S01]  /*0020*/  S2UR UR6, SR_CTAID.X ;  /* 0x00000000000679c3 */ /* 0x000e220000002500 */
[----:B------:R-:W1:Y:S07]  /*0030*/  LDCU.64 UR4, c[0x0][0x358] ;  /* 0x00006b00ff0477ac */ /* 0x000e6e0008000a00 */
[----:B------:R-:W0:Y:S08]  /*0040*/  LDC R7, c[0x0][0x360] ;  /* 0x0000d800ff077b82 */ /* 0x000e300000000800 */
[----:B------:R-:W2:Y:S01]  /*0050*/  LDC.64 R2, c[0x0][0x380] ;  /* 0x0000e000ff027b82 */ /* 0x000ea20000000a00 */
[----:B0-----:R-:W-:-:S04]  /*0060*/  IMAD R7, R7, UR6, R0 ;  /* 0x0000000607077c24 */ /* 0x001fc8000f8e0200 */
[----:B--2---:R-:W-:-:S05]  /*0070*/  IMAD.WIDE R2, R7, 0x4, R2 ;  /* 0x0000000407027825 */ /* 0x004fca00078e0202 */
[----:B-1----:R-:W2:Y:S01]  /*0080*/  LDG.E R0, desc[UR4][R2.64] ;  /* 0x0000000402007981 */ /* 0x002ea2000c1e1900 */
[----:B------:R-:W-:Y:S01]  /*0090*/  HFMA2 R5, -RZ, RZ, 0.96630859375, -0.0022525787353515625 ;  /* 0x3bbb989dff057431 */ /* 0x000fe200000001ff */
[----:B------:R-:W-:-:S04]  /*00a0*/  MOV R9, 0x437c0000 ;  /* 0x437c000000097802 */ /* 0x000fc80000000f00 */
[----:B--2---:R-:W-:-:S04]  /*00b0*/  FFMA.SAT R4, R0, R5, 0.5 ;  /* 0x3f00000000047423 */ /* 0x004fc80000002005 */
[----:B------:R-:W-:-:S04]  /*00c0*/  FFMA.RM R6, R4, R9, 12582913 ;  /* 0x4b40000104067423 */ /* 0x000fc80000004009 */
[C---:B------:R-:W-:Y:S01]  /*00d0*/  FADD R5, R6.reuse, -12583039 ;  /* 0xcb40007f06057421 */ /* 0x040fe20000000000 */
[----:B------:R-:W-:-:S03]  /*00e0*/  SHF.L.U32 R6, R6, 0x17, RZ ;  /* 0x0000001706067819 */ /* 0x000fc600000006ff */
[C---:B------:R-:W-:Y:S02]  /*00f0*/  FFMA R9, R0.reuse, 1.4426950216293334961, -R5 ;  /* 0x3fb8aa3b00097823 */ /* 0x040fe40000000805 */
[----:B------:R-:W0:Y:S02]  /*0100*/  LDC.64 R4, c[0x0][0x388] ;  /* 0x0000e200ff047b82 */ /* 0x000e240000000a00 */
[----:B------:R-:W-:Y:S01]  /*0110*/  FFMA R9, R0, 1.925963033500011079e-08, R9 ;  /* 0x32a5706000097823 */ /* 0x000fe20000000009 */
[----:B------:R-:W-:-:S04]  /*0120*/  SHF.R.S32.HI R0, RZ, 0x1f, R7 ;  /* 0x0000001fff007819 */ /* 0x000fc80000011407 */
[----:B------:R-:W-:Y:S01]  /*0130*/  LEA.HI R0, R0, R7, RZ, 0x9 ;  /* 0x0000000700007211 */ /* 0x000fe200078f48ff */
[----:B------:R-:W1:Y:S03]  /*0140*/  MUFU.EX2 R9, R9 ;  /* 0x0000000900097308 */ /* 0x000e660000000800 */
[----:B------:R-:W-:-:S04]  /*0150*/  LOP3.LUT R0, R0, 0xfffffe00, RZ, 0xc0, !PT ;  /* 0xfffffe0000007812 */ /* 0x000fc800078ec0ff */
[----:B------:R-:W-:-:S05]  /*0160*/  IADD3 R11, PT, PT, R7, -R0, RZ ;  /* 0x80000000070b7210 */ /* 0x000fca0007ffe0ff */
[----:B0-----:R-:W-:-:S04]  /*0170*/  IMAD.WIDE R4, R11, 0x4, R4 ;  /* 0x000000040b047825 */ /* 0x001fc800078e0204 */
[----:B-1----:R-:W-:-:S05]  /*0180*/  FMUL R7, R6, R9 ;  /* 0x0000000906077220 */ /* 0x002fca0000400000 */
[----:B------:R-:W-:Y:S04]  /*0190*/  STG.E desc[UR4][R2.64], R7 ;  /* 0x0000000702007986 */ /* 0x000fe8000c101904 */
[----:B------:R-:W2:Y:S02]  /*01a0*/  LDG.E R0, desc[UR4][R4.64] ;  /* 0x0000000404007981 */ /* 0x000ea4000c1e1900 */
[----:B--2---:R-:W-:-:S05]  /*01b0*/  FADD R11, R7, R0 ;  /* 0x00000000070b7221 */ /* 0x004fca0000000000 */
[----:B------:R-:W-:Y:S01]  /*01c0*/  STG.E desc[UR4][R4.64], R11 ;  /* 0x0000000b04007986 */ /* 0x000fe2000c101904 */
[----:B------:R-:W-:Y:S05]  /*01d0*/  EXIT ;  /* 0x000000000000794d */ /* 0x000fea0003800000 */
.L_x_19:
        /* <DEDUP_REMOVED lines=10> */
.L_x_34:


//--------------------- .text._Z10setToValuePfif  --------------------------
	.section	.text._Z10setToValuePfif,"ax",@progbits
	.align	128
        .global         _Z10setToValuePfif
        .type           _Z10setToValuePfif,@function
        .size           _Z10setToValuePfif,(.L_x_35 - _Z10setToValuePfif)
        .other          _Z10setToValuePfif,@"STO_CUDA_ENTRY STV_DEFAULT"
_Z10setToValuePfif:
.text._Z10setToValuePfif:
        /* <DEDUP_REMOVED lines=10> */
[----:B------:R-:W1:Y:S01]  /*00a0*/  LDC R7, c[0x0][0x38c] ;  /* 0x0000e300ff077b82 */ /* 0x000e620000000800 */
[----:B0-----:R-:W-:-:S05]  /*00b0*/  IMAD.WIDE R2, R5, 0x4, R2 ;  /* 0x0000000405027825 */ /* 0x001fca00078e0202 */
[----:B-1----:R-:W-:Y:S01]  /*00c0*/  STG.E desc[UR4][R2.64], R7 ;  /* 0x0000000702007986 */ /* 0x002fe2000c101904 */
[----:B------:R-:W-:Y:S05]  /*00d0*/  EXIT ;  /* 0x000000000000794d */ /* 0x000fea0003800000 */
.L_x_20:
        /* <DEDUP_REMOVED lines=10> */
.L_x_35:


//--------------------- .text._Z13probabilitiesPfS_i --------------------------
	.section	.text._Z13probabilitiesPfS_i,"ax",@progbits
	.align	128
        .global         _Z13probabilitiesPfS_i
        .type           _Z13probabilitiesPfS_i,@function
        .size           _Z13probabilitiesPfS_i,(.L_x_29 - _Z13probabilitiesPfS_i)
        .other          _Z13probabilitiesPfS_i,@"STO_CUDA_ENTRY STV_DEFAULT"
_Z13probabilitiesPfS_i:
.text._Z13probabilitiesPfS_i:
        /* <DEDUP_REMOVED lines=9> */
[----:B------:R-:W-:Y:S01]  /*0090*/  SHF.R.S32.HI R0, RZ, 0x1f, R7 ;  /* 0x0000001fff007819 */ /* 0x000fe20000011407 */
[----:B------:R-:W1:Y:S03]  /*00a0*/  LDCU.64 UR4, c[0x0][0x358] ;  /* 0x00006b00ff0477ac */ /* 0x000e660008000a00 */
[----:B------:R-:W-:-:S03]  /*00b0*/  LEA.HI R0, R0, R7, RZ, 0x9 ;  /* 0x0000000700007211 */ /* 0x000fc600078f48ff */
[----:B------:R-:W2:Y:S01]  /*00c0*/  LDC.64 R2, c[0x0][0x380] ;  /* 0x0000e000ff027b82 */ /* 0x000ea20000000a00 */
[----:B------:R-:W-:-:S05]  /*00d0*/  SHF.R.S32.HI R9, RZ, 0x9, R0 ;  /* 0x00000009ff097819 */ /* 0x000fca0000011400 */
[----:B0-----:R-:W-:-:S06]  /*00e0*/  IMAD.WIDE R4, R9, 0x4, R4 ;  /* 0x0000000409047825 */ /* 0x001fcc00078e0204 */
[----:B-1----:R-:W3:Y:S01]  /*00f0*/  LDG.E R4, desc[UR4][R4.64] ;  /* 0x0000000404047981 */ /* 0x002ee2000c1e1900 */
[----:B--2---:R-:W-:-:S05]  /*0100*/  IMAD.WIDE R2, R7, 0x4, R2 ;  /* 0x0000000407027825 */ /* 0x004fca00078e0202 */
[----:B------:R-:W3:Y:S01]  /*0110*/  LDG.E R7, desc[UR4][R2.64] ;  /* 0x0000000402077981 */ /* 0x000ee2000c1e1900 */
[----:B------:R-:W-:Y:S02]  /*0120*/  HFMA2 R9, -RZ, RZ, 3.7421875, 0 ;  /* 0x437c0000ff097431 */ /* 0x000fe400000001ff */
[----:B------:R-:W-:Y:S01]  /*0130*/  IMAD.MOV.U32 R0, RZ, RZ, 0x3bbb989d ;  /* 0x3bbb989dff007424 */ /* 0x000fe200078e00ff */
[----:B------:R-:W-:Y:S01]  /*0140*/  BSSY.RECONVERGENT B0, `(.L_x_21) ;  /* 0x0000019000007945 */ /* 0x000fe20003800200 */
[----:B---3--:R-:W-:-:S04]  /*0150*/  FADD R7, -R4, -R7 ;  /* 0x8000000704077221 */ /* 0x008fc80000000100 */
[----:B------:R-:W-:-:S04]  /*0160*/  FFMA.SAT R0, R7, R0, 0.5 ;  /* 0x3f00000007007423 */ /* 0x000fc80000002000 */
[----:B------:R-:W-:-:S04]  /*0170*/  FFMA.RM R0, R0, R9, 12582913 ;  /* 0x4b40000100007423 */ /* 0x000fc80000004009 */
[----:B------:R-:W-:-:S04]  /*0180*/  FADD R6, R0, -12583039 ;  /* 0xcb40007f00067421 */ /* 0x000fc80000000000 */
[----:B------:R-:W-:-:S04]  /*0190*/  FFMA R6, R7, 1.4426950216293334961, -R6 ;  /* 0x3fb8aa3b07067823 */ /* 0x000fc80000000806 */
[----:B------:R-:W-:-:S04]  /*01a0*/  FFMA R12, R7, 1.925963033500011079e-08, R6 ;  /* 0x32a57060070c7823 */ /* 0x000fc80000000006 */
[----:B------:R-:W0:Y:S01]  /*01b0*/  MUFU.EX2 R7, R12 ;  /* 0x0000000c00077308 */ /* 0x000e220000000800 */
[----:B------:R-:W-:-:S04]  /*01c0*/  IMAD.SHL.U32 R0, R0, 0x800000, RZ ;  /* 0x0080000000007824 */ /* 0x000fc800078e00ff */
[----:B0-----:R-:W-:-:S04]  /*01d0*/  FMUL R0, R0, R7 ;  /* 0x0000000700007220 */ /* 0x001fc80000400000 */
[----:B------:R-:W0:Y:S02]  /*01e0*/  F2F.F64.F32 R4, R0 ;  /* 0x0000000000047310 */ /* 0x000e240000201800 */
[----:B0-----:R-:W-:-:S06]  /*01f0*/  DADD R4, R4, 1 ;  /* 0x3ff0000004047429 */ /* 0x001fcc0000000000 */
[----:B------:R-:W0:Y:S04]  /*0200*/  MUFU.RCP64H R7, R5 ;  /* 0x0000000500077308 */ /* 0x000e280000001800 */
[----:B------:R-:W-:-:S06]  /*0210*/  IADD3 R6, PT, PT, R5, 0x300402, RZ ;  /* 0x0030040205067810 */ /* 0x000fcc0007ffe0ff */
[----:B0-----:R-:W-:-:S08]  /*0220*/  DFMA R8, -R4, R6, 1 ;  /* 0x3ff000000408742b */ /* 0x001fd00000000106 */
[----:B------:R-:W-:Y:S01]  /*0230*/  DFMA R8, R8, R8, R8 ;  /* 0x000000080808722b */ /* 0x000fe20000000008 */
[----:B------:R-:W-:-:S07]  /*0240*/  FSETP.GEU.AND P0, PT, |R6|, 5.8789094863358348022e-39, PT ;  /* 0x004004020600780b */ /* 0x000fce0003f0e200 */
[----:B------:R-:W-:-:S08]  /*0250*/  DFMA R8, R6, R8, R6 ;  /* 0x000000080608722b */ /* 0x000fd00000000006 */
[----:B------:R-:W-:-:S08]  /*0260*/  DFMA R10, -R4, R8, 1 ;  /* 0x3ff00000040a742b */ /* 0x000fd00000000108 */
[----:B------:R-:W-:Y:S01]  /*0270*/  DFMA R8, R8, R10, R8 ;  /* 0x0000000a0808722b */ /* 0x000fe20000000008 */
[----:B------:R-:W-:Y:S10]  /*0280*/  @P0 BRA `(.L_x_22) ;  /* 0x0000000000100947 */ /* 0x000ff40003800000 */
[----:B------:R-:W-:-:S05]  /*0290*/  LOP3.LUT R0, R5, 0x7fffffff, RZ, 0xc0, !PT ;  /* 0x7fffffff05007812 */ /* 0x000fca00078ec0ff */
[----:B------:R-:W-:Y:S01]  /*02a0*/  VIADD R8, R0, 0xfff00000 ;  /* 0xfff0000000087836 */ /* 0x000fe20000000000 */
[----:B------:R-:W-:-:S07]  /*02b0*/  MOV R0, 0x2d0 ;  /* 0x000002d000007802 */ /* 0x000fce0000000f00 */
[----:B------:R-:W-:Y:S05]  /*02c0*/  CALL.REL.NOINC `($__internal_1_$__cuda_sm20_dblrcp_rn_slowpath_v3) ;  /* 0x0000000000107944 */ /* 0x000fea0003c00000 */
.L_x_22:
[----:B------:R-:W-:Y:S05]  /*02d0*/  BSYNC.RECONVERGENT B0 ;  /* 0x0000000000007941 */ /* 0x000fea0003800200 */
.L_x_21:
[----:B------:R-:W0:Y:S02]  /*02e0*/  F2F.F32.F64 R9, R8 ;  /* 0x0000000800097310 */ /* 0x000e240000301000 */
[----:B0-----:R-:W-:Y:S01]  /*02f0*/  STG.E desc[UR4][R2.64], R9 ;  /* 0x0000000902007986 */ /* 0x001fe2000c101904 */
[----:B------:R-:W-:Y:S05]  /*0300*/  EXIT ;  /* 0x000000000000794d */ /* 0x000fea0003800000 */
        .weak           $__internal_1_$__cuda_sm20_dblrcp_rn_slowpath_v3
        .type           $__internal_1_$__cuda_sm20_dblrcp_rn_slowpath_v3,@function
        .size           $__internal_1_$__cuda_sm20_dblrcp_rn_slowpath_v3,(.L_x_29 - $__internal_1_$__cuda_sm20_dblrcp_rn_slowpath_v3)
$__internal_1_$__cuda_sm20_dblrcp_rn_slowpath_v3:
[----:B------:R-:W-:Y:S01]  /*0310*/  DSETP.GTU.AND P0, PT, |R4|, +INF , PT ;  /* 0x7ff000000400742a */ /* 0x000fe20003f0c200 */
[----:B------:R-:W-:-:S13]  /*0320*/  BSSY.RECONVERGENT B1, `(.L_x_23) ;  /* 0x0000023000017945 */ /* 0x000fda0003800200 */
[----:B------:R-:W-:Y:S05]  /*0330*/  @P0 BRA `(.L_x_24) ;  /* 0x00000000007c0947 */ /* 0x000fea0003800000 */
[----:B------:R-:W-:-:S04]  /*0340*/  LOP3.LUT R9, R5, 0x7fffffff, RZ, 0xc0, !PT ;  /* 0x7fffffff05097812 */ /* 0x000fc800078ec0ff */
[----:B------:R-:W-:-:S04]  /*0350*/  IADD3 R6, PT, PT, R9, -0x1, RZ ;  /* 0xffffffff09067810 */ /* 0x000fc80007ffe0ff */
[----:B------:R-:W-:-:S13]  /*0360*/  ISETP.GE.U32.AND P0, PT, R6, 0x7fefffff, PT ;  /* 0x7fefffff0600780c */ /* 0x000fda0003f06070 */
[----:B------:R-:W-:Y:S01]  /*0370*/  @P0 LOP3.LUT R7, R5, 0x7ff00000, RZ, 0x3c, !PT ;  /* 0x7ff0000005070812 */ /* 0x000fe200078e3cff */
[----:B------:R-:W-:Y:S01]  /*0380*/  @P0 IMAD.MOV.U32 R6, RZ, RZ, RZ ;  /* 0x000000ffff060224 */ /* 0x000fe200078e00ff */
[----:B------:R-:W-:Y:S06]  /*0390*/  @P0 BRA `(.L_x_25) ;  /* 0x00000000006c0947 */ /* 0x000fec0003800000 */
[----:B------:R-:W-:-:S13]  /*03a0*/  ISETP.GE.U32.AND P0, PT, R9, 0x1000001, PT ;  /* 0x010000010900780c */ /* 0x000fda0003f06070 */
[----:B------:R-:W-:Y:S05]  /*03b0*/  @!P0 BRA `(.L_x_26) ;  /* 0x0000000000348947 */ /* 0x000fea0003800000 */
[----:B------:R-:W-:Y:S01]  /*03c0*/  IADD3 R7, PT, PT, R5, -0x3fe00000, RZ ;  /* 0xc020000005077810 */ /* 0x000fe20007ffe0ff */
[----:B------:R-:W-:-:S03]  /*03d0*/  IMAD.MOV.U32 R6, RZ, RZ, R4 ;  /* 0x000000ffff067224 */ /* 0x000fc600078e0004 */
[----:B------:R-:W0:Y:S03]  /*03e0*/  MUFU.RCP64H R9, R7 ;  /* 0x0000000700097308 */ /* 0x000e260000001800 */
[----:B0-----:R-:W-:-:S08]  /*03f0*/  DFMA R10, -R6, R8, 1 ;  /* 0x3ff00000060a742b */ /* 0x001fd00000000108 */
[----:B------:R-:W-:-:S08]  /*0400*/  DFMA R10, R10, R10, R10 ;  /* 0x0000000a0a0a722b */ /* 0x000fd0000000000a */
[----:B------:R-:W-:-:S08]  /*0410*/  DFMA R10, R8, R10, R8 ;  /* 0x0000000a080a722b */ /* 0x000fd00000000008 */
[----:B------:R-:W-:-:S08]  /*0420*/  DFMA R8, -R6, R10, 1 ;  /* 0x3ff000000608742b */ /* 0x000fd0000000010a */
[----:B------:R-:W-:-:S08]  /*0430*/  DFMA R8, R10, R8, R10 ;  /* 0x000000080a08722b */ /* 0x000fd0000000000a */
[----:B------:R-:W-:-:S08]  /*0440*/  DMUL R8, R8, 2.2250738585072013831e-308 ;  /* 0x0010000008087828 */ /* 0x000fd00000000000 */
[----:B------:R-:W-:-:S08]  /*0450*/  DFMA R4, -R4, R8, 1 ;  /* 0x3ff000000404742b */ /* 0x000fd00000000108 */
[----:B------:R-:W-:-:S08]  /*0460*/  DFMA R4, R4, R4, R4 ;  /* 0x000000040404722b */ /* 0x000fd00000000004 */
[----:B------:R-:W-:Y:S01]  /*0470*/  DFMA R6, R8, R4, R8 ;  /* 0x000000040806722b */ /* 0x000fe20000000008 */
[----:B------:R-:W-:Y:S10]  /*0480*/  BRA `(.L_x_25) ;  /* 0x0000000000307947 */ /* 0x000ff40003800000 */
.L_x_26:
[----:B------:R-:W-:Y:S01]  /*0490*/  DMUL R4, R4, 8.11296384146066816958e+31 ;  /* 0x4690000004047828 */ /* 0x000fe20000000000 */
[----:B------:R-:W-:-:S05]  /*04a0*/  MOV R6, R8 ;  /* 0x0000000800067202 */ /* 0x000fca0000000f00 */
[----:B------:R-:W0:Y:S02]  /*04b0*/  MUFU.RCP64H R7, R5 ;  /* 0x0000000500077308 */ /* 0x000e240000001800 */
[----:B0-----:R-:W-:-:S08]  /*04c0*/  DFMA R8, -R4, R6, 1 ;  /* 0x3ff000000408742b */ /* 0x001fd00000000106 */
[----:B------:R-:W-:-:S08]  /*04d0*/  DFMA R8, R8, R8, R8 ;  /* 0x000000080808722b */ /* 0x000fd00000000008 */
[----:B------:R-:W-:-:S08]  /*04e0*/  DFMA R8, R6, R8, R6 ;  /* 0x000000080608722b */ /* 0x000fd00000000006 */
[----:B------:R-:W-:-:S08]  /*04f0*/  DFMA R6, -R4, R8, 1 ;  /* 0x3ff000000406742b */ /* 0x000fd00000000108 */
[----:B------:R-:W-:-:S08]  /*0500*/  DFMA R6, R8, R6, R8 ;  /* 0x000000060806722b */ /* 0x000fd00000000008 */
[----:B------:R-:W-:Y:S01]  /*0510*/  DMUL R6, R6, 8.11296384146066816958e+31 ;  /* 0x4690000006067828 */ /* 0x000fe20000000000 */
[----:B------:R-:W-:Y:S10]  /*0520*/  BRA `(.L_x_25) ;  /* 0x0000000000087947 */ /* 0x000ff40003800000 */
.L_x_24:
[----:B------:R-:W-:Y:S01]  /*0530*/  LOP3.LUT R7, R5, 0x80000, RZ, 0xfc, !PT ;  /* 0x0008000005077812 */ /* 0x000fe200078efcff */
[----:B------:R-:W-:-:S07]  /*0540*/  IMAD.MOV.U32 R6, RZ, RZ, R4 ;  /* 0x000000ffff067224 */ /* 0x000fce00078e0004 */
.L_x_25:
[----:B------:R-:W-:Y:S05]  /*0550*/  BSYNC.RECONVERGENT B1 ;  /* 0x0000000000017941 */ /* 0x000fea0003800200 */
.L_x_23:
[----:B------:R-:W-:Y:S01]  /*0560*/  MOV R4, R0 ;  /* 0x0000000000047202 */ /* 0x000fe20000000f00 */
[----:B------:R-:W-:Y:S01]  /*0570*/  IMAD.MOV.U32 R5, RZ, RZ, 0x0 ;  /* 0x00000000ff057424 */ /* 0x000fe200078e00ff */
[----:B------:R-:W-:Y:S01]  /*0580*/  MOV R8, R6 ;  /* 0x0000000600087202 */ /* 0x000fe20000000f00 */
[----:B------:R-:W-:Y:S02]  /*0590*/  IMAD.MOV.U32 R9, RZ, RZ, R7 ;  /* 0x000000ffff097224 */ /* 0x000fe400078e0007 */
[----:B------:R-:W-:Y:S05]  /*05a0*/  RET.REL.NODEC R4 `(_Z13probabilitiesPfS_i) ;  /* 0xfffffff804947950 */ /* 0x000fea0003c3ffff */
.L_x_27:
        /* <DEDUP_REMOVED lines=13> */
.L_x_29:


//--------------------- .nv.shared.reserved.0     --------------------------
	.section	.nv.shared.reserved.0,"aw",@nobits
	.weak		__nv_reservedSMEM_offset_0_alias
	.size		__nv_reservedSMEM_offset_0_alias, 0, 64
	.other		__nv_reservedSMEM_offset_0_alias,@"STO_CUDA_RESERVED_SHARED STV_DEFAULT"
__nv_reservedSMEM_offset_0_alias:
	.zero		0
	.zero		64


//--------------------- .nv.constant0._Z6cutoffPfS_S_i --------------------------
	.section	.nv.constant0._Z6cutoffPfS_S_i,"a",@progbits
	.sectionflags	@""
	.align	4
.nv.constant0._Z6cutoffPfS_S_i:
	.zero		924


//--------------------- .nv.constant0._Z14biasesDecreasePfS_fif --------------------------
	.section	.nv.constant0._Z14biasesDecreasePfS_fif,"a",@progbits
	.sectionflags	@""
	.align	4
.nv.constant0._Z14biasesDecreasePfS_fif:
	.zero		924


//--------------------- .nv.constant0._Z14biasesIncreasePfS_fi --------------------------
	.section	.nv.constant0._Z14biasesIncreasePfS_fi,"a",@progbits
	.sectionflags	@""
	.align	4
.nv.constant0._Z14biasesIncreasePfS_fi:
	.zero		920


//--------------------- .nv.constant0._Z11arrayDividePfS_ --------------------------
	.section	.nv.constant0._Z11arrayDividePfS_,"a",@progbits
	.sectionflags	@""
	.align	4
.nv.constant0._Z11arrayDividePfS_:
	.zero		912


//--------------------- .nv.constant0._Z7softmaxPfS_ --------------------------
	.section	.nv.constant0._Z7softmaxPfS_,"a",@progbits
	.sectionflags	@""
	.align	4
.nv.constant0._Z7softmaxPfS_:
	.zero		912


//--------------------- .nv.constant0._Z10setToValuePfif --------------------------
	.section	.nv.constant0._Z10setToValuePfif,"a",@progbits
	.sectionflags	@""
	.align	4
.nv.constant0._Z10setToValuePfif:
	.zero		912


//--------------------- .nv.constant0._Z13probabilitiesPfS_i --------------------------
	.section	.nv.constant0._Z13probabilitiesPfS_i,"a",@progbits
	.sectionflags	@""
	.align	4
.nv.constant0._Z13probabilitiesPfS_i:
	.zero		916


//--------------------- SYMBOLS --------------------------

	.type		.nv.reservedSmem.offset0,@object
	.size		.nv.reservedSmem.offset0,0x4
